	.target	sm_90a

	.elftype	@"ET_EXEC"


//--------------------- .note.nv.tkinfo           --------------------------
	.section	.note.nv.tkinfo,"",@"SHT_NOTE"
	.sectionflags	@"SHF_NOTE_NV_TKINFO"
	.tkinfo
        /*0018*/ 	.word	0x00000002
        /*0030*/ 	.string	""
        /*0030*/ 	.string	"ptxas"
        /*0030*/ 	.string	"Cuda compilation tools, release 13.0, V13.0.88"
        /*0030*/ 	.string	"Build cuda_13.0.r13.0/compiler.36424714_0"
        /*0030*/ 	.string	"-arch sm_90a -m 64 "



//--------------------- .note.nv.cuinfo           --------------------------
	.section	.note.nv.cuinfo,"",@"SHT_NOTE"
	.sectionflags	@"SHF_NOTE_NV_CUINFO"
        /*0018*/ 	.short	0x0002
        /*001a*/ 	.short	0x005a
        /*001c*/ 	.short	0x0082
	.zero		2


//--------------------- .nv.info                  --------------------------
	.section	.nv.info,"",@"SHT_CUDA_INFO"
	.align	4


	//----- nvinfo : EIATTR_REGCOUNT
	.align		4
        /*0000*/ 	.byte	0x04, 0x2f
        /*0002*/ 	.short	(.L_15 - .L_14)
	.align		4
.L_14:
        /*0004*/ 	.word	index@(_ZN7cutlass13device_kernelINS_4gemm6kernel13GemmUniversalIN4cute5tupleIJiiiiEEENS1_10collective13CollectiveMmaINS1_34MainloopSm90TmaGmmaWarpSpecializedILi4ENS5_IJNS4_1CILi1EEESB_SB_EEENS1_32KernelTmaWarpSpecializedPingpongEEENS5_IJNSA_ILi64EEESF_NSA_ILi32EEEEEEfNS5_IJlSB_lEEEfSI_NS4_8TiledMMAINS4_8MMA_AtomIJNS4_4SM904GMMA29MMA_64x64x8_F32TF32TF32_SS_TNILNSM_7ScaleInE1ELSO_1EEEEEENS4_6LayoutISC_NS5_IJNSA_ILi0EEESS_SS_EEEEENS5_IJNS4_10UnderscoreESV_SV_EEEEENS4_13SM90_TMA_LOADENS4_14ComposedLayoutINS4_7SwizzleILi3ELi4ELi3EEENS4_18smem_ptr_flag_bitsILi32EEENSR_INS5_IJNSA_ILi8EEESG_EEENS5_IJSG_SB_EEEEEEEvNS4_8identityESY_S18_vS19_EENS_8epilogue10collective6detail29Sm90TmaWarpSpecializedAdapterINS1C_15DefaultEpilogueIfSI_SI_NS1B_6thread17LinearCombinationIfLi1EffLNS1G_9ScaleType4KindE0ELNS_15FloatRoundStyleE2EfEENS1_15EpilogueDefaultEEEEEvvEEEEvNT_6ParamsE)
        /*0008*/ 	.word	0x000000a8


	//----- nvinfo : EIATTR_FRAME_SIZE
	.align		4
.L_15:
        /*000c*/ 	.byte	0x04, 0x11
        /*000e*/ 	.short	(.L_17 - .L_16)
	.align		4
.L_16:
        /*0010*/ 	.word	index@(_ZN7cutlass13device_kernelINS_4gemm6kernel13GemmUniversalIN4cute5tupleIJiiiiEEENS1_10collective13CollectiveMmaINS1_34MainloopSm90TmaGmmaWarpSpecializedILi4ENS5_IJNS4_1CILi1EEESB_SB_EEENS1_32KernelTmaWarpSpecializedPingpongEEENS5_IJNSA_ILi64EEESF_NSA_ILi32EEEEEEfNS5_IJlSB_lEEEfSI_NS4_8TiledMMAINS4_8MMA_AtomIJNS4_4SM904GMMA29MMA_64x64x8_F32TF32TF32_SS_TNILNSM_7ScaleInE1ELSO_1EEEEEENS4_6LayoutISC_NS5_IJNSA_ILi0EEESS_SS_EEEEENS5_IJNS4_10UnderscoreESV_SV_EEEEENS4_13SM90_TMA_LOADENS4_14ComposedLayoutINS4_7SwizzleILi3ELi4ELi3EEENS4_18smem_ptr_flag_bitsILi32EEENSR_INS5_IJNSA_ILi8EEESG_EEENS5_IJSG_SB_EEEEEEEvNS4_8identityESY_S18_vS19_EENS_8epilogue10collective6detail29Sm90TmaWarpSpecializedAdapterINS1C_15DefaultEpilogueIfSI_SI_NS1B_6thread17LinearCombinationIfLi1EffLNS1G_9ScaleType4KindE0ELNS_15FloatRoundStyleE2EfEENS1_15EpilogueDefaultEEEEEvvEEEEvNT_6ParamsE)
        /*0014*/ 	.word	0x00000000


	//----- nvinfo : EIATTR_MIN_STACK_SIZE
	.align		4
.L_17:
        /*0018*/ 	.byte	0x04, 0x12
        /*001a*/ 	.short	(.L_19 - .L_18)
	.align		4
.L_18:
        /*001c*/ 	.word	index@(_ZN7cutlass13device_kernelINS_4gemm6kernel13GemmUniversalIN4cute5tupleIJiiiiEEENS1_10collective13CollectiveMmaINS1_34MainloopSm90TmaGmmaWarpSpecializedILi4ENS5_IJNS4_1CILi1EEESB_SB_EEENS1_32KernelTmaWarpSpecializedPingpongEEENS5_IJNSA_ILi64EEESF_NSA_ILi32EEEEEEfNS5_IJlSB_lEEEfSI_NS4_8TiledMMAINS4_8MMA_AtomIJNS4_4SM904GMMA29MMA_64x64x8_F32TF32TF32_SS_TNILNSM_7ScaleInE1ELSO_1EEEEEENS4_6LayoutISC_NS5_IJNSA_ILi0EEESS_SS_EEEEENS5_IJNS4_10UnderscoreESV_SV_EEEEENS4_13SM90_TMA_LOADENS4_14ComposedLayoutINS4_7SwizzleILi3ELi4ELi3EEENS4_18smem_ptr_flag_bitsILi32EEENSR_INS5_IJNSA_ILi8EEESG_EEENS5_IJSG_SB_EEEEEEEvNS4_8identityESY_S18_vS19_EENS_8epilogue10collective6detail29Sm90TmaWarpSpecializedAdapterINS1C_15DefaultEpilogueIfSI_SI_NS1B_6thread17LinearCombinationIfLi1EffLNS1G_9ScaleType4KindE0ELNS_15FloatRoundStyleE2EfEENS1_15EpilogueDefaultEEEEEvvEEEEvNT_6ParamsE)
        /*0020*/ 	.word	0x00000000
.L_19:


//--------------------- .nv.compat                --------------------------
	.section	.nv.compat,"",@"SHT_CUDA_COMPAT_INFO"
	.align	4
        /*0000*/ 	.byte	0x02, 0x09, 0x01, 0x00, 0x02, 0x02, 0x04, 0x00, 0x02, 0x05, 0x05, 0x00, 0x03, 0x07, 0x01, 0x01
        /*0010*/ 	.byte	0x02, 0x03, 0x01, 0x00, 0x02, 0x06, 0x01, 0x00, 0x04, 0x0b, 0x08, 0x00, 0x00, 0x00, 0x00, 0x00
        /*0020*/ 	.byte	0x00, 0x00, 0x00, 0x00


//--------------------- .nv.info._ZN7cutlass13device_kernelINS_4gemm6kernel13GemmUniversalIN4cute5tupleIJiiiiEEENS1_10collective13CollectiveMmaINS1_34MainloopSm90TmaGmmaWarpSpecializedILi4ENS5_IJNS4_1CILi1EEESB_SB_EEENS1_32KernelTmaWarpSpecializedPingpongEEENS5_IJNSA_ILi64EEESF_NSA_ILi32EEEEEEfNS5_IJlSB_lEEEfSI_NS4_8TiledMMAINS4_8MMA_AtomIJNS4_4SM904GMMA29MMA_64x64x8_F32TF32TF32_SS_TNILNSM_7ScaleInE1ELSO_1EEEEEENS4_6LayoutISC_NS5_IJNSA_ILi0EEESS_SS_EEEEENS5_IJNS4_10UnderscoreESV_SV_EEEEENS4_13SM90_TMA_LOADENS4_14ComposedLayoutINS4_7SwizzleILi3ELi4ELi3EEENS4_18smem_ptr_flag_bitsILi32EEENSR_INS5_IJNSA_ILi8EEESG_EEENS5_IJSG_SB_EEEEEEEvNS4_8identityESY_S18_vS19_EENS_8epilogue10collective6detail29Sm90TmaWarpSpecializedAdapterINS1C_15DefaultEpilogueIfSI_SI_NS1B_6thread17LinearCombinationIfLi1EffLNS1G_9ScaleType4KindE0ELNS_15FloatRoundStyleE2EfEENS1_15EpilogueDefaultEEEEEvvEEEEvNT_6ParamsE --------------------------
	.section	.nv.info._ZN7cutlass13device_kernelINS_4gemm6kernel13GemmUniversalIN4cute5tupleIJiiiiEEENS1_10collective13CollectiveMmaINS1_34MainloopSm90TmaGmmaWarpSpecializedILi4ENS5_IJNS4_1CILi1EEESB_SB_EEENS1_32KernelTmaWarpSpecializedPingpongEEENS5_IJNSA_ILi64EEESF_NSA_ILi32EEEEEEfNS5_IJlSB_lEEEfSI_NS4_8TiledMMAINS4_8MMA_AtomIJNS4_4SM904GMMA29MMA_64x64x8_F32TF32TF32_SS_TNILNSM_7ScaleInE1ELSO_1EEEEEENS4_6LayoutISC_NS5_IJNSA_ILi0EEESS_SS_EEEEENS5_IJNS4_10UnderscoreESV_SV_EEEEENS4_13SM90_TMA_LOADENS4_14ComposedLayoutINS4_7SwizzleILi3ELi4ELi3EEENS4_18smem_ptr_flag_bitsILi32EEENSR_INS5_IJNSA_ILi8EEESG_EEENS5_IJSG_SB_EEEEEEEvNS4_8identityESY_S18_vS19_EENS_8epilogue10collective6detail29Sm90TmaWarpSpecializedAdapterINS1C_15DefaultEpilogueIfSI_SI_NS1B_6thread17LinearCombinationIfLi1EffLNS1G_9ScaleType4KindE0ELNS_15FloatRoundStyleE2EfEENS1_15EpilogueDefaultEEEEEvvEEEEvNT_6ParamsE,"",@"SHT_CUDA_INFO"
	.sectionflags	@""
	.align	4


	//----- nvinfo : EIATTR_CUDA_API_VERSION
	.align		4
        /*0000*/ 	.byte	0x04, 0x37
        /*0002*/ 	.short	(.L_21 - .L_20)
.L_20:
        /*0004*/ 	.word	0x00000082


	//----- nvinfo : EIATTR_KPARAM_INFO
	.align		4
.L_21:
        /*0008*/ 	.byte	0x04, 0x17
        /*000a*/ 	.short	(.L_23 - .L_22)
.L_22:
        /*000c*/ 	.word	0x00000000
        /*0010*/ 	.short	0x0000
        /*0012*/ 	.short	0x0070
        /*0014*/ 	.byte	0x00, 0xf0, 0x01, 0x10


	//----- nvinfo : EIATTR_SPARSE_MMA_MASK
	.align		4
.L_23:
        /*0018*/ 	.byte	0x03, 0x50
        /*001a*/ 	.short	0x0000


	//----- nvinfo : EIATTR_MAXREG_COUNT
	.align		4
        /*001c*/ 	.byte	0x03, 0x1b
        /*001e*/ 	.short	0x00a8


	//----- nvinfo : EIATTR_NUM_BARRIERS
	.align		4
        /*0020*/ 	.byte	0x02, 0x4c
        /*0022*/ 	.byte	0x01
	.zero		1


	//----- nvinfo : EIATTR_EXTERNS
	.align		4
        /*0024*/ 	.byte	0x04, 0x0f
        /*0026*/ 	.short	(.L_25 - .L_24)


	//   ....[0]....
	.align		4
.L_24:
        /*0028*/ 	.word	index@(__assertfail)


	//----- nvinfo : EIATTR_MERCURY_ISA_VERSION
	.align		4
.L_25:
        /*002c*/ 	.byte	0x03, 0x5f
        /*002e*/ 	.short	0x0101


	//----- nvinfo : EIATTR_INT_WARP_WIDE_INSTR_OFFSETS
	.align		4
        /*0030*/ 	.byte	0x04, 0x31
        /*0032*/ 	.short	(.L_27 - .L_26)


	//   ....[0]....
.L_26:
        /*0034*/ 	.word	0x00000470


	//   ....[1]....
        /*0038*/ 	.word	0x00000490


	//   ....[2]....
        /*003c*/ 	.word	0x00000510


	//   ....[3]....
        /*0040*/ 	.word	0x00000520


	//   ....[4]....
        /*0044*/ 	.word	0x00000530


	//   ....[5]....
        /*0048*/ 	.word	0x00000550


	//   ....[6]....
        /*004c*/ 	.word	0x000005b0


	//   ....[7]....
        /*0050*/ 	.word	0x000005d0


	//----- nvinfo : EIATTR_COOP_GROUP_MASK_REGIDS
	.align		4
.L_27:
        /*0054*/ 	.byte	0x04, 0x29
        /*0056*/ 	.short	(.L_29 - .L_28)


	//   ....[0]....
.L_28:
        /*0058*/ 	.word	0xffffffff


	//   ....[1]....
        /*005c*/ 	.word	0xffffffff


	//   ....[2]....
        /*0060*/ 	.word	0xffffffff


	//   ....[3]....
        /*0064*/ 	.word	0xffffffff


	//   ....[4]....
        /*0068*/ 	.word	0xffffffff


	//   ....[5]....
        /*006c*/ 	.word	0xffffffff


	//----- nvinfo : EIATTR_COOP_GROUP_INSTR_OFFSETS
	.align		4
.L_29:
        /*0070*/ 	.byte	0x04, 0x28
        /*0072*/ 	.short	(.L_31 - .L_30)


	//   ....[0]....
.L_30:
        /*0074*/ 	.word	0x00000050


	//   ....[1]....
        /*0078*/ 	.word	0x00000080


	//   ....[2]....
        /*007c*/ 	.word	0x00000180


	//   ....[3]....
        /*0080*/ 	.word	0x00000390


	//   ....[4]....
        /*0084*/ 	.word	0x000003d0


	//   ....[5]....
        /*0088*/ 	.word	0x00000410


	//----- nvinfo : EIATTR_REG_RECONFIG
	.align		4
.L_31:
        /*008c*/ 	.byte	0x01, 0x54
	.zero		2


	//----- nvinfo : EIATTR_SYSCALL_OFFSETS
	.align		4
        /*0090*/ 	.byte	0x04, 0x46
        /*0092*/ 	.short	(.L_33 - .L_32)


	//   ....[0]....
.L_32:
        /*0094*/ 	.word	0x00001720


	//----- nvinfo : EIATTR_MBARRIER_INSTR_OFFSETS
	.align		4
.L_33:
        /*0098*/ 	.byte	0x04, 0x39
        /*009a*/ 	.short	(.L_35 - .L_34)


	//   ....[0]....
.L_34:
        /*009c*/ 	.word	0x00000300
        /*00a0*/ 	.word	0x000000ff
        /*00a4*/ 	.word	0x00000000
        /*00a8*/ 	.short	0x0100
        /*00aa*/ 	.byte	0x09
	.zero		1


	//   ....[1]....
        /*00ac*/ 	.word	0x00000310
        /*00b0*/ 	.word	0x000000ff
        /*00b4*/ 	.word	0x00000020
        /*00b8*/ 	.short	0x0100
        /*00ba*/ 	.byte	0x09
	.zero		1


	//   ....[2]....
        /*00bc*/ 	.word	0x00000320
        /*00c0*/ 	.word	0x000000ff
        /*00c4*/ 	.word	0x00000008
        /*00c8*/ 	.short	0x0100
        /*00ca*/ 	.byte	0x09
	.zero		1


	//   ....[3]....
        /*00cc*/ 	.word	0x00000330
        /*00d0*/ 	.word	0x000000ff
        /*00d4*/ 	.word	0x00000028
        /*00d8*/ 	.short	0x0100
        /*00da*/ 	.byte	0x09
	.zero		1


	//   ....[4]....
        /*00dc*/ 	.word	0x00000340
        /*00e0*/ 	.word	0x000000ff
        /*00e4*/ 	.word	0x00000010
        /*00e8*/ 	.short	0x0100
        /*00ea*/ 	.byte	0x09
	.zero		1


	//   ....[5]....
        /*00ec*/ 	.word	0x00000350
        /*00f0*/ 	.word	0x000000ff
        /*00f4*/ 	.word	0x00000030
        /*00f8*/ 	.short	0x0100
        /*00fa*/ 	.byte	0x09
	.zero		1


	//   ....[6]....
        /*00fc*/ 	.word	0x00000360
        /*0100*/ 	.word	0x000000ff
        /*0104*/ 	.word	0x00000018
        /*0108*/ 	.short	0x0100
        /*010a*/ 	.byte	0x09
	.zero		1


	//   ....[7]....
        /*010c*/ 	.word	0x00000370
        /*0110*/ 	.word	0x000000ff
        /*0114*/ 	.word	0x00000038
        /*0118*/ 	.short	0x0100
        /*011a*/ 	.byte	0x09
	.zero		1


	//   ....[8]....
        /*011c*/ 	.word	0x000005f0
        /*0120*/ 	.word	0x000000ff
        /*0124*/ 	.word	0x00000070
        /*0128*/ 	.short	0x0100
        /*012a*/ 	.byte	0x09
	.zero		1


	//   ....[9]....
        /*012c*/ 	.word	0x00000600
        /*0130*/ 	.word	0x000000ff
        /*0134*/ 	.word	0x00000078
        /*0138*/ 	.short	0x0100
        /*013a*/ 	.byte	0x09
	.zero		1


	//   ....[10]....
        /*013c*/ 	.word	0x00000640
        /*0140*/ 	.word	0x000000ff
        /*0144*/ 	.word	0x00000050
        /*0148*/ 	.short	0x0100
        /*014a*/ 	.byte	0x0a
	.zero		1


	//   ....[11]....
        /*014c*/ 	.word	0x00000660
        /*0150*/ 	.word	0x000000ff
        /*0154*/ 	.word	0x00000058
        /*0158*/ 	.short	0x0100
        /*015a*/ 	.byte	0x0a
	.zero		1


	//   ....[12]....
        /*015c*/ 	.word	0x00000670
        /*0160*/ 	.word	0x000000ff
        /*0164*/ 	.word	0x00000060
        /*0168*/ 	.short	0x0100
        /*016a*/ 	.byte	0x0a
	.zero		1


	//   ....[13]....
        /*016c*/ 	.word	0x00000680
        /*0170*/ 	.word	0x000000ff
        /*0174*/ 	.word	0x00000068
        /*0178*/ 	.short	0x0100
        /*017a*/ 	.byte	0x0a
	.zero		1


	//   ....[14]....
        /*017c*/ 	.word	0x00001600
        /*0180*/ 	.word	0x0000003b
        /*0184*/ 	.word	0x00000000
        /*0188*/ 	.short	0x010a
        /*018a*/ 	.byte	0x31
	.zero		1


	//   ....[15]....
        /*018c*/ 	.word	0x000017b0
        /*0190*/ 	.word	0x00000003
        /*0194*/ 	.word	0x00000000
        /*0198*/ 	.short	0x010a
        /*019a*/ 	.byte	0x3f
	.zero		1


	//   ....[16]....
        /*019c*/ 	.word	0x000017f0
        /*01a0*/ 	.word	0x00000003
        /*01a4*/ 	.word	0x00000000
        /*01a8*/ 	.short	0x010a
        /*01aa*/ 	.byte	0x3f
	.zero		1


	//   ....[17]....
        /*01ac*/ 	.word	0x00001af0
        /*01b0*/ 	.word	0x000000ff
        /*01b4*/ 	.word	0x00000000
        /*01b8*/ 	.short	0x010a
        /*01ba*/ 	.byte	0x04
	.zero		1


	//   ....[18]....
        /*01bc*/ 	.word	0x00001b30
        /*01c0*/ 	.word	0x000000ff
        /*01c4*/ 	.word	0x00000000
        /*01c8*/ 	.short	0x010a
        /*01ca*/ 	.byte	0x04
	.zero		1


	//   ....[19]....
        /*01cc*/ 	.word	0x00001da0
        /*01d0*/ 	.word	0x000000ff
        /*01d4*/ 	.word	0x00000000
        /*01d8*/ 	.short	0x0101
        /*01da*/ 	.byte	0x04
	.zero		1


	//   ....[20]....
        /*01dc*/ 	.word	0x00001e90
        /*01e0*/ 	.word	0x0000003c
        /*01e4*/ 	.word	0x00000000
        /*01e8*/ 	.short	0x0101
        /*01ea*/ 	.byte	0x2c
	.zero		1


	//   ....[21]....
        /*01ec*/ 	.word	0x00001f50
        /*01f0*/ 	.word	0x000000ff
        /*01f4*/ 	.word	0x00000000
        /*01f8*/ 	.short	0x0101
        /*01fa*/ 	.byte	0x04
	.zero		1


	//   ....[22]....
        /*01fc*/ 	.word	0x00002000
        /*0200*/ 	.word	0x0000003b
        /*0204*/ 	.word	0x00000010
        /*0208*/ 	.short	0x010a
        /*020a*/ 	.byte	0x31
	.zero		1


	//   ....[23]....
        /*020c*/ 	.word	0x00003e00
        /*0210*/ 	.word	0x0000003e
        /*0214*/ 	.word	0x00000000
        /*0218*/ 	.short	0x0101
        /*021a*/ 	.byte	0x2c
	.zero		1


	//   ....[24]....
        /*021c*/ 	.word	0x000047e0
        /*0220*/ 	.word	0x00000007
        /*0224*/ 	.word	0x00000020
        /*0228*/ 	.short	0x010a
        /*022a*/ 	.byte	0x3f
	.zero		1


	//   ....[25]....
        /*022c*/ 	.word	0x00004b50
        /*0230*/ 	.word	0x00000003
        /*0234*/ 	.word	0x00000078
        /*0238*/ 	.short	0x0101
        /*023a*/ 	.byte	0x3f
	.zero		1


	//   ....[26]....
        /*023c*/ 	.word	0x000052c0
        /*0240*/ 	.word	0x00000007
        /*0244*/ 	.word	0x00000000
        /*0248*/ 	.short	0x010a
        /*024a*/ 	.byte	0x3f
	.zero		1


	//   ....[27]....
        /*024c*/ 	.word	0x00005340
        /*0250*/ 	.word	0x00000009
        /*0254*/ 	.word	0x00000000
        /*0258*/ 	.short	0x010a
        /*025a*/ 	.byte	0x3f
	.zero		1


	//   ....[28]....
        /*025c*/ 	.word	0x000053d0
        /*0260*/ 	.word	0x00000006
        /*0264*/ 	.word	0x00000000
        /*0268*/ 	.short	0x010a
        /*026a*/ 	.byte	0x3f
	.zero		1


	//   ....[29]....
        /*026c*/ 	.word	0x00005460
        /*0270*/ 	.word	0x00000003
        /*0274*/ 	.word	0x00000000
        /*0278*/ 	.short	0x010a
        /*027a*/ 	.byte	0x3f
	.zero		1


	//   ....[30]....
        /*027c*/ 	.word	0x000054c0
        /*0280*/ 	.word	0x0000003d
        /*0284*/ 	.word	0x00000000
        /*0288*/ 	.short	0x010a
        /*028a*/ 	.byte	0x3f
	.zero		1


	//   ....[31]....
        /*028c*/ 	.word	0x00005510
        /*0290*/ 	.word	0x00000003
        /*0294*/ 	.word	0x00000000
        /*0298*/ 	.short	0x010a
        /*029a*/ 	.byte	0x3f
	.zero		1


	//   ....[32]....
        /*029c*/ 	.word	0x00005570
        /*02a0*/ 	.word	0x00000004
        /*02a4*/ 	.word	0x00000000
        /*02a8*/ 	.short	0x010a
        /*02aa*/ 	.byte	0x3f
	.zero		1


	//   ....[33]....
        /*02ac*/ 	.word	0x000055c0
        /*02b0*/ 	.word	0x0000003d
        /*02b4*/ 	.word	0x00000010
        /*02b8*/ 	.short	0x010a
        /*02ba*/ 	.byte	0x3f
	.zero		1


	//   ....[34]....
        /*02bc*/ 	.word	0x00005690
        /*02c0*/ 	.word	0x00000007
        /*02c4*/ 	.word	0x00000020
        /*02c8*/ 	.short	0x010a
        /*02ca*/ 	.byte	0x3f
	.zero		1


	//   ....[35]....
        /*02cc*/ 	.word	0x00005760
        /*02d0*/ 	.word	0x00000007
        /*02d4*/ 	.word	0x00000000
        /*02d8*/ 	.short	0x010a
        /*02da*/ 	.byte	0x3f
	.zero		1


	//   ....[36]....
        /*02dc*/ 	.word	0x000057b0
        /*02e0*/ 	.word	0x00000009
        /*02e4*/ 	.word	0x00000000
        /*02e8*/ 	.short	0x010a
        /*02ea*/ 	.byte	0x3f
	.zero		1


	//   ....[37]....
        /*02ec*/ 	.word	0x00005800
        /*02f0*/ 	.word	0x00000006
        /*02f4*/ 	.word	0x00000000
        /*02f8*/ 	.short	0x010a
        /*02fa*/ 	.byte	0x3f
	.zero		1


	//----- nvinfo : EIATTR_NUM_MBARRIERS
	.align		4
.L_35:
        /*02fc*/ 	.byte	0x03, 0x38
        /*02fe*/ 	.short	0x000e


	//----- nvinfo : EIATTR_EXIT_INSTR_OFFSETS
	.align		4
        /*0300*/ 	.byte	0x04, 0x1c
        /*0302*/ 	.short	(.L_37 - .L_36)


	//   ....[0]....
.L_36:
        /*0304*/ 	.word	0x00001240


	//   ....[1]....
        /*0308*/ 	.word	0x000012a0


	//   ....[2]....
        /*030c*/ 	.word	0x00004510


	//   ....[3]....
        /*0310*/ 	.word	0x00004540


	//   ....[4]....
        /*0314*/ 	.word	0x000054b0


	//----- nvinfo : EIATTR_MAX_THREADS
	.align		4
.L_37:
        /*0318*/ 	.byte	0x04, 0x05
        /*031a*/ 	.short	(.L_39 - .L_38)
.L_38:
        /*031c*/ 	.word	0x00000180
        /*0320*/ 	.word	0x00000001
        /*0324*/ 	.word	0x00000001


	//----- nvinfo : EIATTR_CRS_STACK_SIZE
	.align		4
.L_39:
        /*0328*/ 	.byte	0x04, 0x1e
        /*032a*/ 	.short	(.L_41 - .L_40)
.L_40:
        /*032c*/ 	.word	0x00000000


	//----- nvinfo : EIATTR_CBANK_PARAM_SIZE
	.align		4
.L_41:
        /*0330*/ 	.byte	0x03, 0x19
        /*0332*/ 	.short	0x0470


	//----- nvinfo : EIATTR_PARAM_CBANK
	.align		4
        /*0334*/ 	.byte	0x04, 0x0a
        /*0336*/ 	.short	(.L_43 - .L_42)
	.align		4
.L_42:
        /*0338*/ 	.word	index@(.nv.constant0._ZN7cutlass13device_kernelINS_4gemm6kernel13GemmUniversalIN4cute5tupleIJiiiiEEENS1_10collective13CollectiveMmaINS1_34MainloopSm90TmaGmmaWarpSpecializedILi4ENS5_IJNS4_1CILi1EEESB_SB_EEENS1_32KernelTmaWarpSpecializedPingpongEEENS5_IJNSA_ILi64EEESF_NSA_ILi32EEEEEEfNS5_IJlSB_lEEEfSI_NS4_8TiledMMAINS4_8MMA_AtomIJNS4_4SM904GMMA29MMA_64x64x8_F32TF32TF32_SS_TNILNSM_7ScaleInE1ELSO_1EEEEEENS4_6LayoutISC_NS5_IJNSA_ILi0EEESS_SS_EEEEENS5_IJNS4_10UnderscoreESV_SV_EEEEENS4_13SM90_TMA_LOADENS4_14ComposedLayoutINS4_7SwizzleILi3ELi4ELi3EEENS4_18smem_ptr_flag_bitsILi32EEENSR_INS5_IJNSA_ILi8EEESG_EEENS5_IJSG_SB_EEEEEEEvNS4_8identityESY_S18_vS19_EENS_8epilogue10collective6detail29Sm90TmaWarpSpecializedAdapterINS1C_15DefaultEpilogueIfSI_SI_NS1B_6thread17LinearCombinationIfLi1EffLNS1G_9ScaleType4KindE0ELNS_15FloatRoundStyleE2EfEENS1_15EpilogueDefaultEEEEEvvEEEEvNT_6ParamsE)
        /*033c*/ 	.short	0x0210
        /*033e*/ 	.short	0x0470


	//----- nvinfo : EIATTR_SW_WAR
	.align		4
.L_43:
        /*0340*/ 	.byte	0x04, 0x36
        /*0342*/ 	.short	(.L_45 - .L_44)
.L_44:
        /*0344*/ 	.word	0x00000008
.L_45:


//--------------------- .nv.callgraph             --------------------------
	.section	.nv.callgraph,"",@"SHT_CUDA_CALLGRAPH"
	.align	4
	.sectionentsize	8
	.align		4
        /*0000*/ 	.word	0x00000000
	.align		4
        /*0004*/ 	.word	0xffffffff
	.align		4
        /*0008*/ 	.word	index@(_ZN7cutlass13device_kernelINS_4gemm6kernel13GemmUniversalIN4cute5tupleIJiiiiEEENS1_10collective13CollectiveMmaINS1_34MainloopSm90TmaGmmaWarpSpecializedILi4ENS5_IJNS4_1CILi1EEESB_SB_EEENS1_32KernelTmaWarpSpecializedPingpongEEENS5_IJNSA_ILi64EEESF_NSA_ILi32EEEEEEfNS5_IJlSB_lEEEfSI_NS4_8TiledMMAINS4_8MMA_AtomIJNS4_4SM904GMMA29MMA_64x64x8_F32TF32TF32_SS_TNILNSM_7ScaleInE1ELSO_1EEEEEENS4_6LayoutISC_NS5_IJNSA_ILi0EEESS_SS_EEEEENS5_IJNS4_10UnderscoreESV_SV_EEEEENS4_13SM90_TMA_LOADENS4_14ComposedLayoutINS4_7SwizzleILi3ELi4ELi3EEENS4_18smem_ptr_flag_bitsILi32EEENSR_INS5_IJNSA_ILi8EEESG_EEENS5_IJSG_SB_EEEEEEEvNS4_8identityESY_S18_vS19_EENS_8epilogue10collective6detail29Sm90TmaWarpSpecializedAdapterINS1C_15DefaultEpilogueIfSI_SI_NS1B_6thread17LinearCombinationIfLi1EffLNS1G_9ScaleType4KindE0ELNS_15FloatRoundStyleE2EfEENS1_15EpilogueDefaultEEEEEvvEEEEvNT_6ParamsE)
	.align		4
        /*000c*/ 	.word	index@(__assertfail)
	.align		4
        /*0010*/ 	.word	0x00000000
	.align		4
        /*0014*/ 	.word	0xfffffffe
	.align		4
        /*0018*/ 	.word	0x00000000
	.align		4
        /*001c*/ 	.word	0xfffffffd
	.align		4
        /*0020*/ 	.word	0x00000000
	.align		4
        /*0024*/ 	.word	0xfffffffc


//--------------------- .nv.constant4             --------------------------
	.section	.nv.constant4,"a",@progbits
	.align	8
	.align		8
.nv.constant4:
        /*0000*/ 	.dword	__assertfail
	.align		8
        /*0008*/ 	.dword	__unnamed_1
	.align		8
        /*0010*/ 	.dword	_ZN40_INTERNAL_34a2fe66_4_k_cu_a9ca4bff_145924cuda3std3__45__cpo5beginE
	.align		8
        /*0018*/ 	.dword	_ZN40_INTERNAL_34a2fe66_4_k_cu_a9ca4bff_145924cuda3std3__45__cpo3endE
	.align		8
        /*0020*/ 	.dword	_ZN40_INTERNAL_34a2fe66_4_k_cu_a9ca4bff_145924cuda3std3__45__cpo6cbeginE
	.align		8
        /*0028*/ 	.dword	_ZN40_INTERNAL_34a2fe66_4_k_cu_a9ca4bff_145924cuda3std3__45__cpo4cendE
	.align		8
        /*0030*/ 	.dword	_ZN40_INTERNAL_34a2fe66_4_k_cu_a9ca4bff_145924cuda3std3__442_GLOBAL__N__34a2fe66_4_k_cu_a9ca4bff_145926ignoreE
	.align		8
        /*0038*/ 	.dword	_ZN40_INTERNAL_34a2fe66_4_k_cu_a9ca4bff_145924cuda3std3__419piecewise_constructE
	.align		8
        /*0040*/ 	.dword	_ZN40_INTERNAL_34a2fe66_4_k_cu_a9ca4bff_145924cuda3std3__48in_placeE
	.align		8
        /*0048*/ 	.dword	_ZN40_INTERNAL_34a2fe66_4_k_cu_a9ca4bff_145924cuda3std6ranges3__45__cpo4swapE
	.align		8
        /*0050*/ 	.dword	_ZN40_INTERNAL_34a2fe66_4_k_cu_a9ca4bff_145924cuda3std6ranges3__45__cpo9iter_moveE
	.align		8
        /*0058*/ 	.dword	_ZN40_INTERNAL_34a2fe66_4_k_cu_a9ca4bff_145924cute7productE
	.align		8
        /*0060*/ 	.dword	_ZN40_INTERNAL_34a2fe66_4_k_cu_a9ca4bff_145924cute1_E
	.align		8
        /*0068*/ 	.dword	$str$22
	.align		8
        /*0070*/ 	.dword	$str$23


//--------------------- .text._ZN7cutlass13device_kernelINS_4gemm6kernel13GemmUniversalIN4cute5tupleIJiiiiEEENS1_10collective13CollectiveMmaINS1_34MainloopSm90TmaGmmaWarpSpecializedILi4ENS5_IJNS4_1CILi1EEESB_SB_EEENS1_32KernelTmaWarpSpecializedPingpongEEENS5_IJNSA_ILi64EEESF_NSA_ILi32EEEEEEfNS5_IJlSB_lEEEfSI_NS4_8TiledMMAINS4_8MMA_AtomIJNS4_4SM904GMMA29MMA_64x64x8_F32TF32TF32_SS_TNILNSM_7ScaleInE1ELSO_1EEEEEENS4_6LayoutISC_NS5_IJNSA_ILi0EEESS_SS_EEEEENS5_IJNS4_10UnderscoreESV_SV_EEEEENS4_13SM90_TMA_LOADENS4_14ComposedLayoutINS4_7SwizzleILi3ELi4ELi3EEENS4_18smem_ptr_flag_bitsILi32EEENSR_INS5_IJNSA_ILi8EEESG_EEENS5_IJSG_SB_EEEEEEEvNS4_8identityESY_S18_vS19_EENS_8epilogue10collective6detail29Sm90TmaWarpSpecializedAdapterINS1C_15DefaultEpilogueIfSI_SI_NS1B_6thread17LinearCombinationIfLi1EffLNS1G_9ScaleType4KindE0ELNS_15FloatRoundStyleE2EfEENS1_15EpilogueDefaultEEEEEvvEEEEvNT_6ParamsE --------------------------
	.section	.text._ZN7cutlass13device_kernelINS_4gemm6kernel13GemmUniversalIN4cute5tupleIJiiiiEEENS1_10collective13CollectiveMmaINS1_34MainloopSm90TmaGmmaWarpSpecializedILi4ENS5_IJNS4_1CILi1EEESB_SB_EEENS1_32KernelTmaWarpSpecializedPingpongEEENS5_IJNSA_ILi64EEESF_NSA_ILi32EEEEEEfNS5_IJlSB_lEEEfSI_NS4_8TiledMMAINS4_8MMA_AtomIJNS4_4SM904GMMA29MMA_64x64x8_F32TF32TF32_SS_TNILNSM_7ScaleInE1ELSO_1EEEEEENS4_6LayoutISC_NS5_IJNSA_ILi0EEESS_SS_EEEEENS5_IJNS4_10UnderscoreESV_SV_EEEEENS4_13SM90_TMA_LOADENS4_14ComposedLayoutINS4_7SwizzleILi3ELi4ELi3EEENS4_18smem_ptr_flag_bitsILi32EEENSR_INS5_IJNSA_ILi8EEESG_EEENS5_IJSG_SB_EEEEEEEvNS4_8identityESY_S18_vS19_EENS_8epilogue10collective6detail29Sm90TmaWarpSpecializedAdapterINS1C_15DefaultEpilogueIfSI_SI_NS1B_6thread17LinearCombinationIfLi1EffLNS1G_9ScaleType4KindE0ELNS_15FloatRoundStyleE2EfEENS1_15EpilogueDefaultEEEEEvvEEEEvNT_6ParamsE,"ax",@progbits
	.align	128
.text._ZN7cutlass13device_kernelINS_4gemm6kernel13GemmUniversalIN4cute5tupleIJiiiiEEENS1_10collective13CollectiveMmaINS1_34MainloopSm90TmaGmmaWarpSpecializedILi4ENS5_IJNS4_1CILi1EEESB_SB_EEENS1_32KernelTmaWarpSpecializedPingpongEEENS5_IJNSA_ILi64EEESF_NSA_ILi32EEEEEEfNS5_IJlSB_lEEEfSI_NS4_8TiledMMAINS4_8MMA_AtomIJNS4_4SM904GMMA29MMA_64x64x8_F32TF32TF32_SS_TNILNSM_7ScaleInE1ELSO_1EEEEEENS4_6LayoutISC_NS5_IJNSA_ILi0EEESS_SS_EEEEENS5_IJNS4_10UnderscoreESV_SV_EEEEENS4_13SM90_TMA_LOADENS4_14ComposedLayoutINS4_7SwizzleILi3ELi4ELi3EEENS4_18smem_ptr_flag_bitsILi32EEENSR_INS5_IJNSA_ILi8EEESG_EEENS5_IJSG_SB_EEEEEEEvNS4_8identityESY_S18_vS19_EENS_8epilogue10collective6detail29Sm90TmaWarpSpecializedAdapterINS1C_15DefaultEpilogueIfSI_SI_NS1B_6thread17LinearCombinationIfLi1EffLNS1G_9ScaleType4KindE0ELNS_15FloatRoundStyleE2EfEENS1_15EpilogueDefaultEEEEEvvEEEEvNT_6ParamsE:
        .type           _ZN7cutlass13device_kernelINS_4gemm6kernel13GemmUniversalIN4cute5tupleIJiiiiEEENS1_10collective13CollectiveMmaINS1_34MainloopSm90TmaGmmaWarpSpecializedILi4ENS5_IJNS4_1CILi1EEESB_SB_EEENS1_32KernelTmaWarpSpecializedPingpongEEENS5_IJNSA_ILi64EEESF_NSA_ILi32EEEEEEfNS5_IJlSB_lEEEfSI_NS4_8TiledMMAINS4_8MMA_AtomIJNS4_4SM904GMMA29MMA_64x64x8_F32TF32TF32_SS_TNILNSM_7ScaleInE1ELSO_1EEEEEENS4_6LayoutISC_NS5_IJNSA_ILi0EEESS_SS_EEEEENS5_IJNS4_10UnderscoreESV_SV_EEEEENS4_13SM90_TMA_LOADENS4_14ComposedLayoutINS4_7SwizzleILi3ELi4ELi3EEENS4_18smem_ptr_flag_bitsILi32EEENSR_INS5_IJNSA_ILi8EEESG_EEENS5_IJSG_SB_EEEEEEEvNS4_8identityESY_S18_vS19_EENS_8epilogue10collective6detail29Sm90TmaWarpSpecializedAdapterINS1C_15DefaultEpilogueIfSI_SI_NS1B_6thread17LinearCombinationIfLi1EffLNS1G_9ScaleType4KindE0ELNS_15FloatRoundStyleE2EfEENS1_15EpilogueDefaultEEEEEvvEEEEvNT_6ParamsE,@function
        .size           _ZN7cutlass13device_kernelINS_4gemm6kernel13GemmUniversalIN4cute5tupleIJiiiiEEENS1_10collective13CollectiveMmaINS1_34MainloopSm90TmaGmmaWarpSpecializedILi4ENS5_IJNS4_1CILi1EEESB_SB_EEENS1_32KernelTmaWarpSpecializedPingpongEEENS5_IJNSA_ILi64EEESF_NSA_ILi32EEEEEEfNS5_IJlSB_lEEEfSI_NS4_8TiledMMAINS4_8MMA_AtomIJNS4_4SM904GMMA29MMA_64x64x8_F32TF32TF32_SS_TNILNSM_7ScaleInE1ELSO_1EEEEEENS4_6LayoutISC_NS5_IJNSA_ILi0EEESS_SS_EEEEENS5_IJNS4_10UnderscoreESV_SV_EEEEENS4_13SM90_TMA_LOADENS4_14ComposedLayoutINS4_7SwizzleILi3ELi4ELi3EEENS4_18smem_ptr_flag_bitsILi32EEENSR_INS5_IJNSA_ILi8EEESG_EEENS5_IJSG_SB_EEEEEEEvNS4_8identityESY_S18_vS19_EENS_8epilogue10collective6detail29Sm90TmaWarpSpecializedAdapterINS1C_15DefaultEpilogueIfSI_SI_NS1B_6thread17LinearCombinationIfLi1EffLNS1G_9ScaleType4KindE0ELNS_15FloatRoundStyleE2EfEENS1_15EpilogueDefaultEEEEEvvEEEEvNT_6ParamsE,(.L_x_132 - _ZN7cutlass13device_kernelINS_4gemm6kernel13GemmUniversalIN4cute5tupleIJiiiiEEENS1_10collective13CollectiveMmaINS1_34MainloopSm90TmaGmmaWarpSpecializedILi4ENS5_IJNS4_1CILi1EEESB_SB_EEENS1_32KernelTmaWarpSpecializedPingpongEEENS5_IJNSA_ILi64EEESF_NSA_ILi32EEEEEEfNS5_IJlSB_lEEEfSI_NS4_8TiledMMAINS4_8MMA_AtomIJNS4_4SM904GMMA29MMA_64x64x8_F32TF32TF32_SS_TNILNSM_7ScaleInE1ELSO_1EEEEEENS4_6LayoutISC_NS5_IJNSA_ILi0EEESS_SS_EEEEENS5_IJNS4_10UnderscoreESV_SV_EEEEENS4_13SM90_TMA_LOADENS4_14ComposedLayoutINS4_7SwizzleILi3ELi4ELi3EEENS4_18smem_ptr_flag_bitsILi32EEENSR_INS5_IJNSA_ILi8EEESG_EEENS5_IJSG_SB_EEEEEEEvNS4_8identityESY_S18_vS19_EENS_8epilogue10collective6detail29Sm90TmaWarpSpecializedAdapterINS1C_15DefaultEpilogueIfSI_SI_NS1B_6thread17LinearCombinationIfLi1EffLNS1G_9ScaleType4KindE0ELNS_15FloatRoundStyleE2EfEENS1_15EpilogueDefaultEEEEEvvEEEEvNT_6ParamsE)
        .other          _ZN7cutlass13device_kernelINS_4gemm6kernel13GemmUniversalIN4cute5tupleIJiiiiEEENS1_10collective13CollectiveMmaINS1_34MainloopSm90TmaGmmaWarpSpecializedILi4ENS5_IJNS4_1CILi1EEESB_SB_EEENS1_32KernelTmaWarpSpecializedPingpongEEENS5_IJNSA_ILi64EEESF_NSA_ILi32EEEEEEfNS5_IJlSB_lEEEfSI_NS4_8TiledMMAINS4_8MMA_AtomIJNS4_4SM904GMMA29MMA_64x64x8_F32TF32TF32_SS_TNILNSM_7ScaleInE1ELSO_1EEEEEENS4_6LayoutISC_NS5_IJNSA_ILi0EEESS_SS_EEEEENS5_IJNS4_10UnderscoreESV_SV_EEEEENS4_13SM90_TMA_LOADENS4_14ComposedLayoutINS4_7SwizzleILi3ELi4ELi3EEENS4_18smem_ptr_flag_bitsILi32EEENSR_INS5_IJNSA_ILi8EEESG_EEENS5_IJSG_SB_EEEEEEEvNS4_8identityESY_S18_vS19_EENS_8epilogue10collective6detail29Sm90TmaWarpSpecializedAdapterINS1C_15DefaultEpilogueIfSI_SI_NS1B_6thread17LinearCombinationIfLi1EffLNS1G_9ScaleType4KindE0ELNS_15FloatRoundStyleE2EfEENS1_15EpilogueDefaultEEEEEvvEEEEvNT_6ParamsE,@"STO_CUDA_ENTRY STV_DEFAULT"
_ZN7cutlass13device_kernelINS_4gemm6kernel13GemmUniversalIN4cute5tupleIJiiiiEEENS1_10collective13CollectiveMmaINS1_34MainloopSm90TmaGmmaWarpSpecializedILi4ENS5_IJNS4_1CILi1EEESB_SB_EEENS1_32KernelTmaWarpSpecializedPingpongEEENS5_IJNSA_ILi64EEESF_NSA_ILi32EEEEEEfNS5_IJlSB_lEEEfSI_NS4_8TiledMMAINS4_8MMA_AtomIJNS4_4SM904GMMA29MMA_64x64x8_F32TF32TF32_SS_TNILNSM_7ScaleInE1ELSO_1EEEEEENS4_6LayoutISC_NS5_IJNSA_ILi0EEESS_SS_EEEEENS5_IJNS4_10UnderscoreESV_SV_EEEEENS4_13SM90_TMA_LOADENS4_14ComposedLayoutINS4_7SwizzleILi3ELi4ELi3EEENS4_18smem_ptr_flag_bitsILi32EEENSR_INS5_IJNSA_ILi8EEESG_EEENS5_IJSG_SB_EEEEEEEvNS4_8identityESY_S18_vS19_EENS_8epilogue10collective6detail29Sm90TmaWarpSpecializedAdapterINS1C_15DefaultEpilogueIfSI_SI_NS1B_6thread17LinearCombinationIfLi1EffLNS1G_9ScaleType4KindE0ELNS_15FloatRoundStyleE2EfEENS1_15EpilogueDefaultEEEEEvvEEEEvNT_6ParamsE:
[----:B------:R-:W0:Y:S01]  /*0000*/  LDC R1, c[0x0][0x28] ;  /* 0x00000a00ff017b82 */ /* 0x000e220000000800 */
[----:B------:R-:W1:Y:S01]  /*0010*/  S2R R4, SR_TID.X ;  /* 0x0000000000047919 */ /* 0x000e620000002100 */
[----:B------:R-:W-:Y:S01]  /*0020*/  ELECT P0, URZ, PT ;  /* 0x00000000003f782f */ /* 0x000fe20003800000 */
[----:B------:R-:W-:Y:S01]  /*0030*/  BSSY B0, `(.L_x_0) ;  /* 0x0000014000007945 */ /* 0x000fe20003800000 */
[----:B-1----:R-:W-:-:S05]  /*0040*/  SHF.R.U32.HI R0, RZ, 0x5, R4 ;  /* 0x00000005ff007819 */ /* 0x002fca0000011604 */
[----:B------:R-:W1:Y:S02]  /*0050*/  SHFL.IDX PT, R2, R0, RZ, 0x1f ;  /* 0x00001fff00027589 */ /* 0x000e6400000e0000 */
[----:B-1----:R-:W-:Y:S02]  /*0060*/  R2UR UR8, R2 ;  /* 0x00000000020872ca */ /* 0x002fe400000e0000 */
[----:B------:R-:W-:-:S05]  /*0070*/  SHF.R.U32.HI R2, RZ, 0x7, R4 ;  /* 0x00000007ff027819 */ /* 0x000fca0000011604 */
[----:B------:R1:W2:Y:S06]  /*0080*/  SHFL.IDX PT, R3, R2, RZ, 0x1f ;  /* 0x00001fff02037589 */ /* 0x0002ac00000e0000 */
[----:B------:R-:W-:Y:S02]  /*0090*/  USHF.R.S32.HI UR4, URZ, 0x1f, UR8 ;  /* 0x0000001f3f047899 */ /* 0x000fe40008011408 */
[----:B------:R-:W-:Y:S02]  /*00a0*/  ISETP.NE.OR P0, PT, RZ, UR8, !P0 ;  /* 0x00000008ff007c0c */ /* 0x000fe4000c705670 */
[----:B------:R-:W-:-:S04]  /*00b0*/  ULEA.HI UR4, UR4, UR8, URZ, 0x2 ;  /* 0x0000000804047291 */ /* 0x000fc8000f8f103f */
[----:B------:R-:W-:-:S04]  /*00c0*/  ULOP3.LUT UR4, UR4, 0xfffffffc, URZ, 0xc0, !UPT ;  /* 0xfffffffc04047892 */ /* 0x000fc8000f8ec03f */
[----:B------:R-:W-:-:S03]  /*00d0*/  UIADD3 UR8, UR8, -UR4, URZ ;  /* 0x8000000408087290 */ /* 0x000fc6000fffe03f */
[----:B01----:R-:W-:Y:S09]  /*00e0*/  @P0 BRA `(.L_x_1) ;  /* 0x0000000000200947 */ /* 0x003ff20003800000 */
[----:B------:R-:W-:Y:S02]  /*00f0*/  ULDC.64 UR4, c[0x0][0x198] ;  /* 0x0000660000047ab9 */ /* 0x000fe40000000a00 */
[----:B------:R-:W-:Y:S02]  /*0100*/  UIADD3 UR6, UP0, UR4, 0xf0, URZ ;  /* 0x000000f004067890 */ /* 0x000fe4000ff1e03f */
[----:B------:R-:W-:Y:S02]  /*0110*/  UIADD3 UR4, UP1, UR4, 0x1f0, URZ ;  /* 0x000001f004047890 */ /* 0x000fe4000ff3e03f */
[----:B------:R-:W-:Y:S02]  /*0120*/  UIADD3.X UR7, URZ, UR5, URZ, UP0, !UPT ;  /* 0x000000053f077290 */ /* 0x000fe400087fe43f */
[----:B------:R-:W-:-:S07]  /*0130*/  UIADD3.X UR5, URZ, UR5, URZ, UP1, !UPT ;  /* 0x000000053f057290 */ /* 0x000fce0008ffe43f */
[----:B------:R0:W-:Y:S02]  /*0140*/  UTMACCTL.PF [UR6] ;  /* 0x00000000060079b9 */ /* 0x0001e40008040000 */
[----:B------:R0:W-:Y:S02]  /*0150*/  UTMACCTL.PF [UR4] ;  /* 0x00000000040079b9 */ /* 0x0001e40008040000 */
[----:B0-----:R-:W-:Y:S01]  /*0160*/  NOP ;  /* 0x0000000000007918 */ /* 0x001fe20000000000 */
.L_x_1:
[----:B------:R-:W-:Y:S05]  /*0170*/  BSYNC B0 ;  /* 0x0000000000007941 */ /* 0x000fea0003800000 */
.L_x_0:
[----:B------:R-:W0:Y:S01]  /*0180*/  SHFL.IDX PT, R5, R0, RZ, 0x1f ;  /* 0x00001fff00057589 */ /* 0x000e2200000e0000 */
[----:B--2---:R-:W-:Y:S01]  /*0190*/  R2UR UR15, R3 ;  /* 0x00000000030f72ca */ /* 0x004fe200000e0000 */
[----:B------:R-:W-:-:S04]  /*01a0*/  UISETP.NE.AND UP0, UPT, UR8, 0x3, UPT ;  /* 0x000000030800788c */ /* 0x000fc8000bf05270 */
[----:B------:R-:W-:-:S08]  /*01b0*/  UISETP.EQ.OR UP0, UPT, UR8, URZ, !UP0 ;  /* 0x0000003f0800728c */ /* 0x000fd0000c702670 */
[----:B------:R-:W-:Y:S02]  /*01c0*/  UIADD3 UR18, UR15, -0x1, URZ ;  /* 0xffffffff0f127890 */ /* 0x000fe4000fffe03f */
[----:B------:R-:W-:Y:S02]  /*01d0*/  UISETP.EQ.AND UP0, UPT, UR15, URZ, UP0 ;  /* 0x0000003f0f00728c */ /* 0x000fe40008702270 */
[----:B------:R-:W-:Y:S02]  /*01e0*/  UISETP.GE.U32.AND UP1, UPT, UR18, 0x2, UPT ;  /* 0x000000021200788c */ /* 0x000fe4000bf26070 */
[----:B------:R-:W-:Y:S01]  /*01f0*/  USEL UR36, URZ, 0x1, !UP0 ;  /* 0x000000013f247887 */ /* 0x000fe2000c000000 */
[----:B0-----:R-:W-:-:S03]  /*0200*/  ISETP.NE.AND P0, PT, R5, RZ, PT ;  /* 0x000000ff0500720c */ /* 0x001fc60003f05270 */
[----:B------:R-:W-:-:S10]  /*0210*/  USEL UR36, UR36, 0x2, UP1 ;  /* 0x0000000224247887 */ /* 0x000fd40008800000 */
[----:B------:R-:W-:Y:S05]  /*0220*/  @P0 BRA `(.L_x_2) ;  /* 0x0000000000580947 */ /* 0x000fea0003800000 */
[----:B------:R-:W0:Y:S01]  /*0230*/  S2UR UR9, SR_CgaCtaId ;  /* 0x00000000000979c3 */ /* 0x000e220000008800 */
[----:B------:R-:W-:Y:S01]  /*0240*/  UMOV UR4, 0x400 ;  /* 0x0000040000047882 */ /* 0x000fe20000000000 */
[----:B------:R-:W-:Y:S01]  /*0250*/  UMOV UR5, 0x1 ;  /* 0x0000000100057882 */ /* 0x000fe20000000000 */
[----:B------:R-:W-:Y:S01]  /*0260*/  UMOV UR6, 0x80 ;  /* 0x0000008000067882 */ /* 0x000fe20000000000 */
[----:B------:R-:W-:Y:S01]  /*0270*/  ELECT P0, URZ, PT ;  /* 0x00000000003f782f */ /* 0x000fe20003800000 */
[----:B------:R-:W-:-:S04]  /*0280*/  UIADD3 UR6, -UR6, 0x100000, URZ ;  /* 0x0010000006067890 */ /* 0x000fc8000fffe13f */
[----:B------:R-:W-:Y:S02]  /*0290*/  USHF.L.U32 UR7, UR6, 0xb, URZ ;  /* 0x0000000b06077899 */ /* 0x000fe4000800063f */
[----:B------:R-:W-:Y:S02]  /*02a0*/  USHF.L.U32 UR6, UR6, 0x1, URZ ;  /* 0x0000000106067899 */ /* 0x000fe4000800063f */
[----:B0-----:R-:W-:Y:S02]  /*02b0*/  ULEA UR9, UR9, UR4, 0x18 ;  /* 0x0000000409097291 */ /* 0x001fe4000f8ec03f */
[----:B------:R-:W-:-:S04]  /*02c0*/  UIADD3 UR4, -UR5, 0x100000, URZ ;  /* 0x0010000005047890 */ /* 0x000fc8000fffe13f */
[----:B------:R-:W-:Y:S02]  /*02d0*/  USHF.L.U32 UR5, UR4, 0xb, URZ ;  /* 0x0000000b04057899 */ /* 0x000fe4000800063f */
[----:B------:R-:W-:Y:S01]  /*02e0*/  USHF.L.U32 UR4, UR4, 0x1, URZ ;  /* 0x0000000104047899 */ /* 0x000fe2000800063f */
[----:B------:R-:W0:Y:S11]  /*02f0*/  FENCE.VIEW.ASYNC.S ;  /* 0x00000000000073c6 */ /* 0x000e360000000000 */
[----:B0-----:R0:W1:Y:S01]  /*0300*/  SYNCS.EXCH.64 URZ, [UR9], UR4 ;  /* 0x00000004093f75b2 */ /* 0x0010620008000100 */
[----:B------:R0:W2:Y:S01]  /*0310*/  SYNCS.EXCH.64 URZ, [UR9+0x20], UR6 ;  /* 0x00002006093f75b2 */ /* 0x0000a20008000100 */
[----:B------:R0:W3:Y:S01]  /*0320*/  SYNCS.EXCH.64 URZ, [UR9+0x8], UR4 ;  /* 0x00000804093f75b2 */ /* 0x0000e20008000100 */
[----:B------:R0:W4:Y:S01]  /*0330*/  SYNCS.EXCH.64 URZ, [UR9+0x28], UR6 ;  /* 0x00002806093f75b2 */ /* 0x0001220008000100 */
[----:B------:R0:W0:Y:S01]  /*0340*/  SYNCS.EXCH.64 URZ, [UR9+0x10], UR4 ;  /* 0x00001004093f75b2 */ /* 0x0000220008000100 */
[----:B------:R0:W0:Y:S01]  /*0350*/  SYNCS.EXCH.64 URZ, [UR9+0x30], UR6 ;  /* 0x00003006093f75b2 */ /* 0x0000220008000100 */
[----:B------:R0:W0:Y:S01]  /*0360*/  SYNCS.EXCH.64 URZ, [UR9+0x18], UR4 ;  /* 0x00001804093f75b2 */ /* 0x0000220008000100 */
[----:B------:R0:W0:Y:S01]  /*0370*/  SYNCS.EXCH.64 URZ, [UR9+0x38], UR6 ;  /* 0x00003806093f75b2 */ /* 0x0000220008000100 */
[----:B------:R-:W-:Y:S01]  /*0380*/  NOP ;  /* 0x0000000000007918 */ /* 0x000fe20000000000 */
.L_x_2:
[----:B------:R-:W5:Y:S01]  /*0390*/  SHFL.IDX PT, R5, R0, RZ, 0x1f ;  /* 0x00001fff00057589 */ /* 0x000f6200000e0000 */
[----:B------:R-:W-:Y:S01]  /*03a0*/  ELECT P0, URZ, PT ;  /* 0x00000000003f782f */ /* 0x000fe20003800000 */
[----:B------:R-:W-:Y:S01]  /*03b0*/  NOP ;  /* 0x0000000000007918 */ /* 0x000fe20000000000 */
[----:B------:R-:W-:Y:S01]  /*03c0*/  ELECT P1, URZ, PT ;  /* 0x00000000003f782f */ /* 0x000fe20003820000 */
[----:B------:R-:W1:Y:S01]  /*03d0*/  SHFL.IDX PT, R3, R0, RZ, 0x1f ;  /* 0x00001fff00037589 */ /* 0x000e6200000e0000 */
[----:B0-----:R-:W-:Y:S01]  /*03e0*/  UMOV UR4, 0x20 ;  /* 0x0000002000047882 */ /* 0x001fe20000000000 */
[----:B------:R-:W-:Y:S01]  /*03f0*/  UMOV UR12, 0x80 ;  /* 0x00000080000c7882 */ /* 0x000fe20000000000 */
[----:B------:R-:W-:Y:S01]  /*0400*/  NOP ;  /* 0x0000000000007918 */ /* 0x000fe20000000000 */
[----:B------:R0:W0:Y:S01]  /*0410*/  SHFL.IDX PT, R0, R2, RZ, 0x1f ;  /* 0x00001fff02007589 */ /* 0x00002200000e0000 */
[----:B------:R-:W-:Y:S01]  /*0420*/  ULDC.64 UR52, c[0x0][0x208] ;  /* 0x0000820000347ab9 */ /* 0x000fe20000000a00 */
[----:B-----5:R-:W-:-:S02]  /*0430*/  ISETP.NE.OR P0, PT, R5, RZ, !P0 ;  /* 0x000000ff0500720c */ /* 0x020fc40004705670 */
[----:B-1----:R-:W-:Y:S02]  /*0440*/  ISETP.NE.OR P1, PT, R3, RZ, !P1 ;  /* 0x000000ff0300720c */ /* 0x002fe40004f25670 */
[----:B------:R-:W-:-:S04]  /*0450*/  SHF.R.S32.HI R3, RZ, 0x1f, R4 ;  /* 0x0000001fff037819 */ /* 0x000fc80000011404 */
[----:B------:R-:W-:-:S05]  /*0460*/  LEA.HI R3, R3, R4, RZ, 0x7 ;  /* 0x0000000403037211 */ /* 0x000fca00078f38ff */
[----:B------:R-:W-:Y:S01]  /*0470*/  VOTEU.ALL UP0, P0 ;  /* 0x00000000003f7886 */ /* 0x000fe20000000000 */
[----:B------:R-:W-:Y:S01]  /*0480*/  LOP3.LUT R3, R3, 0xffffff80, RZ, 0xc0, !PT ;  /* 0xffffff8003037812 */ /* 0x000fe200078ec0ff */
[----:B------:R-:W-:-:S03]  /*0490*/  VOTEU.ALL UP1, P1 ;  /* 0x00000000003f7886 */ /* 0x000fc60000820000 */
[----:B------:R-:W1:Y:S01]  /*04a0*/  @!UP0 S2UR UR7, SR_CgaCtaId ;  /* 0x00000000000789c3 */ /* 0x000e620000008800 */
[----:B------:R-:W-:Y:S01]  /*04b0*/  @!UP0 UMOV UR6, 0x400 ;  /* 0x0000040000068882 */ /* 0x000fe20000000000 */
[----:B------:R-:W-:-:S04]  /*04c0*/  @!UP0 UIADD3 UR4, -UR4, 0x100000, URZ ;  /* 0x0010000004048890 */ /* 0x000fc8000fffe13f */
[----:B------:R-:W-:Y:S02]  /*04d0*/  @!UP0 USHF.L.U32 UR5, UR4, 0xb, URZ ;  /* 0x0000000b04058899 */ /* 0x000fe4000800063f */
[----:B------:R-:W-:Y:S01]  /*04e0*/  @!UP0 USHF.L.U32 UR4, UR4, 0x1, URZ ;  /* 0x0000000104048899 */ /* 0x000fe2000800063f */
[----:B------:R-:W-:Y:S01]  /*04f0*/  IMAD.IADD R3, R4, 0x1, -R3 ;  /* 0x0000000104037824 */ /* 0x000fe200078e0a03 */
[----:B------:R-:W-:Y:S01]  /*0500*/  @!UP1 UMOV UR10, 0x400 ;  /* 0x00000400000a9882 */ /* 0x000fe20000000000 */
[----:B------:R-:W-:Y:S01]  /*0510*/  VOTEU.ALL UP2, P1 ;  /* 0x00000000003f7886 */ /* 0x000fe20000840000 */
[----:B------:R-:W-:Y:S01]  /*0520*/  VOTEU.ALL UP3, P1 ;  /* 0x00000000003f7886 */ /* 0x000fe20000860000 */
[----:B------:R-:W-:Y:S01]  /*0530*/  VOTEU.ALL UP4, P1 ;  /* 0x00000000003f7886 */ /* 0x000fe20000880000 */
[----:B------:R-:W5:Y:S01]  /*0540*/  @!UP1 S2UR UR11, SR_CgaCtaId ;  /* 0x00000000000b99c3 */ /* 0x000f620000008800 */
[----:B------:R-:W-:Y:S01]  /*0550*/  VOTEU.ALL UP5, P1 ;  /* 0x00000000003f7886 */ /* 0x000fe200008a0000 */
[----:B------:R-:W-:Y:S01]  /*0560*/  ISETP.NE.AND P1, PT, RZ, UR15, PT ;  /* 0x0000000fff007c0c */ /* 0x000fe2000bf25270 */
[----:B-1----:R-:W-:-:S02]  /*0570*/  @!UP0 ULEA UR9, UR7, UR6, 0x18 ;  /* 0x0000000607098291 */ /* 0x002fc4000f8ec03f */
[----:B------:R-:W-:-:S04]  /*0580*/  @!UP1 UIADD3 UR6, -UR12, 0x100000, URZ ;  /* 0x001000000c069890 */ /* 0x000fc8000fffe13f */
[----:B------:R-:W-:Y:S02]  /*0590*/  @!UP1 USHF.L.U32 UR7, UR6, 0xb, URZ ;  /* 0x0000000b06079899 */ /* 0x000fe4000800063f */
[----:B------:R-:W-:Y:S01]  /*05a0*/  @!UP1 USHF.L.U32 UR6, UR6, 0x1, URZ ;  /* 0x0000000106069899 */ /* 0x000fe2000800063f */
[----:B------:R-:W-:Y:S01]  /*05b0*/  VOTEU.ALL UP0, P0 ;  /* 0x00000000003f7886 */ /* 0x000fe20000000000 */
[----:B-----5:R-:W-:Y:S01]  /*05c0*/  @!UP1 ULEA UR10, UR11, UR10, 0x18 ;  /* 0x0000000a0b0a9291 */ /* 0x020fe2000f8ec03f */
[----:B------:R-:W-:Y:S01]  /*05d0*/  VOTEU.ALL UP1, P0 ;  /* 0x00000000003f7886 */ /* 0x000fe20000020000 */
[----:B------:R-:W1:Y:S02]  /*05e0*/  FENCE.VIEW.ASYNC.S ;  /* 0x00000000000073c6 */ /* 0x000e640000000000 */
[----:B-1----:R-:W2:Y:S02]  /*05f0*/  @!UP0 SYNCS.EXCH.64 URZ, [UR9+0x70], UR4 ;  /* 0x00007004093f85b2 */ /* 0x002ea40008000100 */
[----:B------:R1:W2:Y:S01]  /*0600*/  @!UP1 SYNCS.EXCH.64 URZ, [UR9+0x78], UR4 ;  /* 0x00007804093f95b2 */ /* 0x0002a20008000100 */
[----:B------:R-:W-:Y:S01]  /*0610*/  NOP ;  /* 0x0000000000007918 */ /* 0x000fe20000000000 */
[----:B-1----:R-:W-:-:S02]  /*0620*/  ULDC.64 UR4, c[0x0][0x598] ;  /* 0x0001660000047ab9 */ /* 0x002fc40000000a00 */
[----:B------:R-:W-:Y:S02]  /*0630*/  ISETP.NE.U32.AND P0, PT, RZ, UR4, PT ;  /* 0x00000004ff007c0c */ /* 0x000fe4000bf05070 */
[----:B------:R1:W2:Y:S02]  /*0640*/  @!UP2 SYNCS.EXCH.64 URZ, [UR10+0x50], UR6 ;  /* 0x000050060a3fa5b2 */ /* 0x0002a40008000100 */
[----:B------:R-:W-:Y:S01]  /*0650*/  ISETP.NE.AND.EX P0, PT, RZ, UR5, PT, P0 ;  /* 0x00000005ff007c0c */ /* 0x000fe2000bf05300 */
[----:B------:R1:W2:Y:S01]  /*0660*/  @!UP3 SYNCS.EXCH.64 URZ, [UR10+0x58], UR6 ;  /* 0x000058060a3fb5b2 */ /* 0x0002a20008000100 */
[----:B------:R1:W2:Y:S01]  /*0670*/  @!UP4 SYNCS.EXCH.64 URZ, [UR10+0x60], UR6 ;  /* 0x000060060a3fc5b2 */ /* 0x0002a20008000100 */
[----:B------:R1:W2:Y:S01]  /*0680*/  @!UP5 SYNCS.EXCH.64 URZ, [UR10+0x68], UR6 ;  /* 0x000068060a3fd5b2 */ /* 0x0002a20008000100 */
[----:B------:R-:W-:Y:S01]  /*0690*/  NOP ;  /* 0x0000000000007918 */ /* 0x000fe20000000000 */
[----:B--234-:R-:W-:Y:S08]  /*06a0*/  BAR.SYNC.DEFER_BLOCKING 0x0 ;  /* 0x0000000000007b1d */ /* 0x01cff00000010000 */
[----:B01----:R-:W-:Y:S05]  /*06b0*/  @!P0 BRA `(.L_x_3) ;  /* 0x00000000001c8947 */ /* 0x003fea0003800000 */
[----:B------:R-:W0:Y:S02]  /*06c0*/  LDC.64 R6, c[0x0][0x598] ;  /* 0x00016600ff067b82 */ /* 0x000e240000000a00 */
[----:B0-----:R-:W2:Y:S02]  /*06d0*/  LDG.E.64 R6, desc[UR52][R6.64] ;  /* 0x0000003406067981 */ /* 0x001ea4000c1e1b00 */
[----:B--2---:R-:W-:-:S04]  /*06e0*/  ISETP.NE.U32.AND P0, PT, R6, RZ, PT ;  /* 0x000000ff0600720c */ /* 0x004fc80003f05070 */
[----:B------:R-:W-:-:S13]  /*06f0*/  ISETP.NE.AND.EX P0, PT, R7, RZ, PT, P0 ;  /* 0x000000ff0700720c */ /* 0x000fda0003f05300 */
[----:B------:R-:W-:Y:S05]  /*0700*/  @!P0 BRA `(.L_x_3) ;  /* 0x0000000000088947 */ /* 0x000fea0003800000 */
[----:B------:R1:W5:Y:S01]  /*0710*/  LD.E R22, desc[UR52][R6.64] ;  /* 0x0000003406167980 */ /* 0x000362000c101900 */
[----:B------:R-:W-:Y:S05]  /*0720*/  BRA `(.L_x_4) ;  /* 0x0000000000247947 */ /* 0x000fea0003800000 */
.L_x_3:
[----:B------:R-:W-:Y:S02]  /*0730*/  ULDC.64 UR4, c[0x0][0x588] ;  /* 0x0001620000047ab9 */ /* 0x000fe40000000a00 */
[----:B------:R-:W-:-:S04]  /*0740*/  ISETP.NE.U32.AND P0, PT, RZ, UR4, PT ;  /* 0x00000004ff007c0c */ /* 0x000fc8000bf05070 */
[----:B------:R-:W-:-:S13]  /*0750*/  ISETP.NE.AND.EX P0, PT, RZ, UR5, PT, P0 ;  /* 0x00000005ff007c0c */ /* 0x000fda000bf05300 */
[----:B------:R-:W-:Y:S05]  /*0760*/  @!P0 BRA `(.L_x_5) ;  /* 0x00000000000c8947 */ /* 0x000fea0003800000 */
[----:B------:R-:W0:Y:S02]  /*0770*/  LDC.64 R22, c[0x0][0x588] ;  /* 0x00016200ff167b82 */ /* 0x000e240000000a00 */
[----:B0-----:R0:W5:Y:S01]  /*0780*/  LDG.E R22, desc[UR52][R22.64] ;  /* 0x0000003416167981 */ /* 0x001162000c1e1900 */
[----:B------:R-:W-:Y:S05]  /*0790*/  BRA `(.L_x_4) ;  /* 0x0000000000087947 */ /* 0x000fea0003800000 */
.L_x_5:
[----:B------:R-:W-:Y:S02]  /*07a0*/  ULDC UR4, c[0x0][0x580] ;  /* 0x0001600000047ab9 */ /* 0x000fe40000000800 */
[----:B------:R-:W-:-:S07]  /*07b0*/  IMAD.U32 R22, RZ, RZ, UR4 ;  /* 0x00000004ff167e24 */ /* 0x000fce000f8e00ff */
.L_x_4:
[----:B------:R-:W-:Y:S02]  /*07c0*/  ULDC.64 UR4, c[0x0][0x5a0] ;  /* 0x0001680000047ab9 */ /* 0x000fe40000000a00 */
[----:B------:R-:W-:-:S04]  /*07d0*/  ISETP.NE.U32.AND P0, PT, RZ, UR4, PT ;  /* 0x00000004ff007c0c */ /* 0x000fc8000bf05070 */
[----:B------:R-:W-:-:S13]  /*07e0*/  ISETP.NE.AND.EX P0, PT, RZ, UR5, PT, P0 ;  /* 0x00000005ff007c0c */ /* 0x000fda000bf05300 */
[----:B------:R-:W-:Y:S05]  /*07f0*/  @!P0 BRA `(.L_x_6) ;  /* 0x00000000001c8947 */ /* 0x000fea0003800000 */
[----:B-1----:R-:W1:Y:S02]  /*0800*/  LDC.64 R6, c[0x0][0x5a0] ;  /* 0x00016800ff067b82 */ /* 0x002e640000000a00 */
[----:B-1----:R-:W2:Y:S02]  /*0810*/  LDG.E.64 R6, desc[UR52][R6.64] ;  /* 0x0000003406067981 */ /* 0x002ea4000c1e1b00 */
[----:B--2---:R-:W-:-:S04]  /*0820*/  ISETP.NE.U32.AND P0, PT, R6, RZ, PT ;  /* 0x000000ff0600720c */ /* 0x004fc80003f05070 */
[----:B------:R-:W-:-:S13]  /*0830*/  ISETP.NE.AND.EX P0, PT, R7, RZ, PT, P0 ;  /* 0x000000ff0700720c */ /* 0x000fda0003f05300 */
[----:B------:R-:W-:Y:S05]  /*0840*/  @!P0 BRA `(.L_x_6) ;  /* 0x0000000000088947 */ /* 0x000fea0003800000 */
[----:B0-----:R2:W5:Y:S01]  /*0850*/  LD.E R23, desc[UR52][R6.64] ;  /* 0x0000003406177980 */ /* 0x001562000c101900 */
[----:B------:R-:W-:Y:S05]  /*0860*/  BRA `(.L_x_7) ;  /* 0x0000000000247947 */ /* 0x000fea0003800000 */
.L_x_6:
[----:B------:R-:W-:Y:S02]  /*0870*/  ULDC.64 UR4, c[0x0][0x590] ;  /* 0x0001640000047ab9 */ /* 0x000fe40000000a00 */
[----:B------:R-:W-:-:S04]  /*0880*/  ISETP.NE.U32.AND P0, PT, RZ, UR4, PT ;  /* 0x00000004ff007c0c */ /* 0x000fc8000bf05070 */
[----:B------:R-:W-:-:S13]  /*0890*/  ISETP.NE.AND.EX P0, PT, RZ, UR5, PT, P0 ;  /* 0x00000005ff007c0c */ /* 0x000fda000bf05300 */
[----:B------:R-:W-:Y:S05]  /*08a0*/  @!P0 BRA `(.L_x_8) ;  /* 0x00000000000c8947 */ /* 0x000fea0003800000 */
[----:B-1----:R-:W0:Y:S02]  /*08b0*/  LDC.64 R6, c[0x0][0x590] ;  /* 0x00016400ff067b82 */ /* 0x002e240000000a00 */
[----:B0-----:R0:W5:Y:S01]  /*08c0*/  LDG.E R23, desc[UR52][R6.64] ;  /* 0x0000003406177981 */ /* 0x001162000c1e1900 */
[----:B------:R-:W-:Y:S05]  /*08d0*/  BRA `(.L_x_7) ;  /* 0x0000000000087947 */ /* 0x000fea0003800000 */
.L_x_8:
[----:B------:R-:W-:Y:S02]  /*08e0*/  ULDC UR4, c[0x0][0x584] ;  /* 0x0001610000047ab9 */ /* 0x000fe40000000800 */
[----:B0-----:R-:W-:-:S07]  /*08f0*/  IMAD.U32 R23, RZ, RZ, UR4 ;  /* 0x00000004ff177e24 */ /* 0x001fce000f8e00ff */
.L_x_7:
[----:B------:R-:W3:Y:S01]  /*0900*/  S2UR UR10, SR_CTAID.Y ;  /* 0x00000000000a79c3 */ /* 0x000ee20000002600 */
[----:B------:R-:W-:Y:S01]  /*0910*/  ULDC UR5, c[0x0][0x65c] ;  /* 0x0001970000057ab9 */ /* 0x000fe20000000800 */
[----:B------:R-:W-:Y:S01]  /*0920*/  UISETP.NE.AND UP0, UPT, UR15, 0x2, UPT ;  /* 0x000000020f00788c */ /* 0x000fe2000bf05270 */
[----:B------:R-:W-:Y:S01]  /*0930*/  PRMT R5, RZ, 0x7610, R5 ;  /* 0x00007610ff057816 */ /* 0x000fe20000000005 */
[----:B------:R-:W-:Y:S01]  /*0940*/  UISETP.NE.AND UP2, UPT, UR5, 0x1, UPT ;  /* 0x000000010500788c */ /* 0x000fe2000bf45270 */
[----:B------:R-:W-:Y:S02]  /*0950*/  IMAD.MOV.U32 R18, RZ, RZ, -0x1 ;  /* 0xffffffffff127424 */ /* 0x000fe400078e00ff */
[----:B------:R-:W-:Y:S01]  /*0960*/  IMAD.MOV.U32 R19, RZ, RZ, -0x1 ;  /* 0xffffffffff137424 */ /* 0x000fe200078e00ff */
[----:B------:R-:W4:Y:S01]  /*0970*/  S2UR UR4, SR_CTAID.X ;  /* 0x00000000000479c3 */ /* 0x000f220000002500 */
[----:B------:R-:W-:-:S06]  /*0980*/  UP2UR UR38, UPR, URZ, 0x4 ;  /* 0x000000043f267883 */ /* 0x000fcc0008000000 */
[----:B------:R-:W-:Y:S01]  /*0990*/  @UP2 ULDC UR12, c[0x0][0x10] ;  /* 0x00000400000c2ab9 */ /* 0x000fe20000000800 */
[----:B------:R-:W-:Y:S01]  /*09a0*/  @UP2 UMOV UR7, URZ ;  /* 0x0000003f00072c82 */ /* 0x000fe20008000000 */
[----:B------:R-:W-:Y:S01]  /*09b0*/  @UP2 UMOV UR5, URZ ;  /* 0x0000003f00052c82 */ /* 0x000fe20008000000 */
[----:B012---:R-:W0:Y:S01]  /*09c0*/  LDC.64 R6, c[0x0][0x650] ;  /* 0x00019400ff067b82 */ /* 0x007e220000000a00 */
[----:B---3--:R-:W-:Y:S02]  /*09d0*/  @UP2 UMOV UR9, UR10 ;  /* 0x0000000a00092c82 */ /* 0x008fe40008000000 */
[----:B------:R-:W-:Y:S01]  /*09e0*/  @UP2 UMOV UR6, UR9 ;  /* 0x0000000900062c82 */ /* 0x000fe20008000000 */
[----:B------:R-:W-:Y:S01]  /*09f0*/  @!UP2 UMOV UR9, UR10 ;  /* 0x0000000a0009ac82 */ /* 0x000fe20008000000 */
[----:B----4-:R-:W-:-:S03]  /*0a00*/  @UP2 UIMAD.WIDE.U32 UR12, UR4, UR12, UR6 ;  /* 0x0000000c040c22a5 */ /* 0x010fc6000f8e0006 */
[----:B------:R-:W-:Y:S01]  /*0a10*/  @!UP2 ULDC UR6, c[0x0][0xc] ;  /* 0x000003000006aab9 */ /* 0x000fe20000000800 */
[----:B------:R-:W-:Y:S01]  /*0a20*/  @UP2 UIADD3 UR14, UR13, UR5, URZ ;  /* 0x000000050d0e2290 */ /* 0x000fe2000fffe03f */
[----:B------:R-:W-:Y:S02]  /*0a30*/  ULDC UR10, c[0x0][0xc] ;  /* 0x00000300000a7ab9 */ /* 0x000fe40000000800 */
[----:B------:R-:W-:Y:S01]  /*0a40*/  UMOV UR5, URZ ;  /* 0x0000003f00057c82 */ /* 0x000fe20008000000 */
[----:B------:R-:W-:Y:S01]  /*0a50*/  ULDC UR11, c[0x0][0x10] ;  /* 0x00000400000b7ab9 */ /* 0x000fe20000000800 */
[----:B------:R-:W-:Y:S02]  /*0a60*/  @!UP2 UIMAD.WIDE.U32 UR6, UR6, UR9, UR4 ;  /* 0x000000090606a2a5 */ /* 0x000fe4000f8e0004 */
[----:B------:R-:W-:Y:S01]  /*0a70*/  UIMAD.WIDE.U32 UR10, UR10, UR11, URZ ;  /* 0x0000000b0a0a72a5 */ /* 0x000fe2000f8e003f */
[----:B------:R-:W-:-:S03]  /*0a80*/  ULDC UR13, c[0x0][0x14] ;  /* 0x00000500000d7ab9 */ /* 0x000fc60000000800 */
[----:B------:R-:W-:Y:S02]  /*0a90*/  UIMAD.WIDE.U32 UR50, UR10, UR13, URZ ;  /* 0x0000000d0a3272a5 */ /* 0x000fe4000f8e003f */
[----:B------:R-:W-:Y:S01]  /*0aa0*/  UIMAD UR37, UR11, UR13, URZ ;  /* 0x0000000d0b2572a4 */ /* 0x000fe2000f8e023f */
[----:B------:R-:W-:Y:S01]  /*0ab0*/  @!UP2 UMOV UR12, UR6 ;  /* 0x00000006000cac82 */ /* 0x000fe20008000000 */
[----:B------:R-:W-:Y:S02]  /*0ac0*/  @!UP2 UMOV UR14, UR7 ;  /* 0x00000007000eac82 */ /* 0x000fe40008000000 */
[----:B------:R-:W-:Y:S02]  /*0ad0*/  UIADD3 UR37, UR51, UR37, URZ ;  /* 0x0000002533257290 */ /* 0x000fe4000fffe03f */
[----:B------:R-:W-:-:S04]  /*0ae0*/  UIADD3 UR6, UP1, UR12, UR50, URZ ;  /* 0x000000320c067290 */ /* 0x000fc8000ff3e03f */
[----:B------:R-:W-:Y:S02]  /*0af0*/  UIADD3.X UR7, UR14, UR37, URZ, UP1, !UPT ;  /* 0x000000250e077290 */ /* 0x000fe40008ffe43f */
[----:B------:R-:W-:Y:S02]  /*0b00*/  USEL UR6, UR6, UR12, !UP0 ;  /* 0x0000000c06067287 */ /* 0x000fe4000c000000 */
[----:B------:R-:W-:-:S04]  /*0b10*/  USEL UR7, UR7, UR14, !UP0 ;  /* 0x0000000e07077287 */ /* 0x000fc8000c000000 */
[----:B0-----:R-:W-:Y:S01]  /*0b20*/  ISETP.LE.U32.AND P0, PT, R6, UR6, PT ;  /* 0x0000000606007c0c */ /* 0x001fe2000bf03070 */
[----:B------:R-:W-:Y:S02]  /*0b30*/  IMAD.U32 R16, RZ, RZ, UR6 ;  /* 0x00000006ff107e24 */ /* 0x000fe4000f8e00ff */
[----:B------:R-:W-:Y:S02]  /*0b40*/  IMAD.U32 R2, RZ, RZ, UR7 ;  /* 0x00000007ff027e24 */ /* 0x000fe4000f8e00ff */
[----:B------:R-:W-:-:S03]  /*0b50*/  IMAD.U32 R17, RZ, RZ, UR7 ;  /* 0x00000007ff117e24 */ /* 0x000fc6000f8e00ff */
[----:B------:R-:W-:Y:S01]  /*0b60*/  ISETP.GE.U32.AND.EX P0, PT, R2, R7, PT, P0 ;  /* 0x000000070200720c */ /* 0x000fe20003f06100 */
[----:B------:R-:W-:-:S12]  /*0b70*/  IMAD.MOV.U32 R2, RZ, RZ, -0x1 ;  /* 0xffffffffff027424 */ /* 0x000fd800078e00ff */
[----:B------:R-:W-:Y:S05]  /*0b80*/  @P0 BRA `(.L_x_9) ;  /* 0x00000004008c0947 */ /* 0x000fea0003800000 */
[----:B------:R-:W-:Y:S01]  /*0b90*/  I2FP.F32.U32 R2, UR4 ;  /* 0x0000000400027c45 */ /* 0x000fe20008201000 */
[----:B------:R-:W-:Y:S01]  /*0ba0*/  ULDC.64 UR16, c[0x0][0x628] ;  /* 0x00018a0000107ab9 */ /* 0x000fe20000000a00 */
[----:B------:R-:W-:Y:S01]  /*0bb0*/  ULDC UR6, c[0x0][0x150] ;  /* 0x0000540000067ab9 */ /* 0x000fe20000000800 */
[----:B------:R-:W-:Y:S01]  /*0bc0*/  ISETP.NE.U32.AND P0, PT, RZ, UR16, PT ;  /* 0x00000010ff007c0c */ /* 0x000fe2000bf05070 */
[----:B------:R-:W-:Y:S01]  /*0bd0*/  ULDC UR15, c[0x0][0x630] ;  /* 0x00018c00000f7ab9 */ /* 0x000fe20000000800 */
[----:B------:R-:W-:Y:S01]  /*0be0*/  FMUL R2, R2, UR6 ;  /* 0x0000000602027c20 */ /* 0x000fe20008400000 */
[----:B------:R-:W-:Y:S01]  /*0bf0*/  R2UR UR19, R16 ;  /* 0x00000000101372ca */ /* 0x000fe200000e0000 */
[----:B------:R-:W-:Y:S01]  /*0c00*/  ULDC UR21, c[0x0][0x154] ;  /* 0x0000550000157ab9 */ /* 0x000fe20000000800 */
[----:B------:R-:W-:Y:S01]  /*0c10*/  ISETP.NE.AND.EX P0, PT, RZ, UR17, PT, P0 ;  /* 0x00000011ff007c0c */ /* 0x000fe2000bf05300 */
[----:B------:R0:W1:Y:S01]  /*0c20*/  F2I.U32.TRUNC.NTZ R5, R2 ;  /* 0x0000000200057305 */ /* 0x000062000020f000 */
[----:B------:R-:W-:-:S02]  /*0c30*/  R2UR UR20, R17 ;  /* 0x00000000111472ca */ /* 0x000fc400000e0000 */
[----:B------:R-:W-:Y:S02]  /*0c40*/  R2UR UR6, R16 ;  /* 0x00000000100672ca */ /* 0x000fe400000e0000 */
[----:B------:R-:W-:-:S07]  /*0c50*/  R2UR UR7, R17 ;  /* 0x00000000110772ca */ /* 0x000fce00000e0000 */
[----:B0-----:R-:W-:Y:S08]  /*0c60*/  @!P0 BRA `(.L_x_10) ;  /* 0x0000000000308947 */ /* 0x001ff00003800000 */
[----:B------:R-:W-:Y:S01]  /*0c70*/  R2UR UR6, R16 ;  /* 0x00000000100672ca */ /* 0x000fe200000e0000 */
[----:B------:R-:W-:Y:S01]  /*0c80*/  ULDC UR12, c[0x0][0x634] ;  /* 0x00018d00000c7ab9 */ /* 0x000fe20000000800 */
[----:B------:R-:W-:-:S11]  /*0c90*/  R2UR UR14, R17 ;  /* 0x00000000110e72ca */ /* 0x000fd600000e0000 */
[----:B------:R-:W-:-:S04]  /*0ca0*/  UIADD3 UR12, UP1, UR6, UR12, URZ ;  /* 0x0000000c060c7290 */ /* 0x000fc8000ff3e03f */
[----:B------:R-:W-:-:S04]  /*0cb0*/  UIADD3.X UR14, URZ, UR14, URZ, UP1, !UPT ;  /* 0x0000000e3f0e7290 */ /* 0x000fc80008ffe43f */
[----:B------:R-:W-:-:S04]  /*0cc0*/  UIMAD.WIDE.U32 UR6, UR14, UR16, URZ ;  /* 0x000000100e0672a5 */ /* 0x000fc8000f8e003f */
[----:B------:R-:W-:Y:S02]  /*0cd0*/  UIMAD.WIDE.U32 UR10, UP1, UR12, UR17, UR6 ;  /* 0x000000110c0a72a5 */ /* 0x000fe4000f820006 */
[----:B------:R-:W-:Y:S02]  /*0ce0*/  UIMAD.WIDE.U32 UR6, UR12, UR16, URZ ;  /* 0x000000100c0672a5 */ /* 0x000fe4000f8e003f */
[----:B------:R-:W-:Y:S02]  /*0cf0*/  UIADD3.X UR13, URZ, URZ, URZ, UP1, !UPT ;  /* 0x0000003f3f0d7290 */ /* 0x000fe40008ffe43f */
[----:B------:R-:W-:Y:S01]  /*0d00*/  UIADD3 URZ, UP1, UR7, UR10, URZ ;  /* 0x0000000a073f7290 */ /* 0x000fe2000ff3e03f */
[----:B------:R-:W-:-:S03]  /*0d10*/  UMOV UR12, UR11 ;  /* 0x0000000b000c7c82 */ /* 0x000fc60008000000 */
[----:B------:R-:W-:-:S12]  /*0d20*/  UIMAD.WIDE.U32.X UR6, UR14, UR17, UR12, UP1 ;  /* 0x000000110e0672a5 */ /* 0x000fd800088e040c */
.L_x_10:
[----:B------:R-:W-:Y:S01]  /*0d30*/  USHF.R.U64 UR5, UR6, UR15, UR7 ;  /* 0x0000000f06057299 */ /* 0x000fe20008001207 */
[----:B------:R-:W-:Y:S01]  /*0d40*/  I2FP.F32.U32 R2, UR9 ;  /* 0x0000000900027c45 */ /* 0x000fe20008201000 */
[----:B------:R-:W-:Y:S01]  /*0d50*/  USHF.R.U32.HI UR6, URZ, UR15, UR7 ;  /* 0x0000000f3f067299 */ /* 0x000fe20008011607 */
[----:B-1----:R-:W-:Y:S01]  /*0d60*/  R2UR UR14, R5 ;  /* 0x00000000050e72ca */ /* 0x002fe200000e0000 */
[----:B------:R-:W-:Y:S02]  /*0d70*/  UIADD3 UR17, UP1, URZ, -UR5, URZ ;  /* 0x800000053f117290 */ /* 0x000fe4000ff3e03f */
[----:B------:R-:W-:Y:S01]  /*0d80*/  FMUL R2, R2, UR21 ;  /* 0x0000001502027c20 */ /* 0x000fe20008400000 */
[----:B------:R-:W-:Y:S01]  /*0d90*/  ULDC.64 UR10, c[0x0][0x620] ;  /* 0x00018800000a7ab9 */ /* 0x000fe20000000a00 */
[----:B------:R-:W-:Y:S01]  /*0da0*/  UIADD3.X UR6, URZ, ~UR6, URZ, UP1, !UPT ;  /* 0x800000063f067290 */ /* 0x000fe20008ffe43f */
[----:B------:R-:W-:Y:S01]  /*0db0*/  UMOV UR12, UR19 ;  /* 0x00000013000c7c82 */ /* 0x000fe20008000000 */
[----:B------:R-:W-:-:S02]  /*0dc0*/  UMOV UR13, UR20 ;  /* 0x00000014000d7c82 */ /* 0x000fc40008000000 */
[----:B------:R-:W-:Y:S01]  /*0dd0*/  UIMAD UR6, UR6, UR10, URZ ;  /* 0x0000000a060672a4 */ /* 0x000fe2000f8e023f */
[----:B------:R-:W0:Y:S01]  /*0de0*/  F2I.U32.TRUNC.NTZ R2, R2 ;  /* 0x0000000200027305 */ /* 0x000e22000020f000 */
[----:B------:R-:W-:Y:S02]  /*0df0*/  UIMAD.WIDE.U32 UR12, UR17, UR10, UR12 ;  /* 0x0000000a110c72a5 */ /* 0x000fe4000f8e000c */
[----:B------:R-:W-:Y:S01]  /*0e00*/  UIMAD UR17, UR17, UR11, UR6 ;  /* 0x0000000b111172a4 */ /* 0x000fe2000f8e0206 */
[----:B------:R-:W-:Y:S01]  /*0e10*/  ULDC UR24, c[0x0][0x658] ;  /* 0x0001960000187ab9 */ /* 0x000fe20000000800 */
[----:B------:R-:W-:Y:S02]  /*0e20*/  UMOV UR22, 0xffffffff ;  /* 0xffffffff00167882 */ /* 0x000fe40000000000 */
[----:B------:R-:W-:Y:S01]  /*0e30*/  UIADD3 UR17, UR13, UR17, URZ ;  /* 0x000000110d117290 */ /* 0x000fe2000fffe03f */
[----:B------:R-:W-:Y:S01]  /*0e40*/  ULDC UR19, c[0x0][0x618] ;  /* 0x0001860000137ab9 */ /* 0x000fe20000000800 */
[----:B------:R-:W-:Y:S01]  /*0e50*/  ULDC.64 UR6, c[0x0][0x640] ;  /* 0x0001900000067ab9 */ /* 0x000fe20000000a00 */
[----:B------:R-:W-:Y:S01]  /*0e60*/  USHF.L.U32 UR13, UR22, UR24, URZ ;  /* 0x00000018160d7299 */ /* 0x000fe2000800063f */
[----:B------:R-:W-:Y:S01]  /*0e70*/  ISETP.NE.U32.AND P0, PT, RZ, UR6, PT ;  /* 0x00000006ff007c0c */ /* 0x000fe2000bf05070 */
[----:B------:R-:W-:-:S02]  /*0e80*/  USHF.R.U64 UR22, UR12, UR19, UR17 ;  /* 0x000000130c167299 */ /* 0x000fc40008001211 */
[----:B------:R-:W-:Y:S01]  /*0e90*/  USHF.R.U32.HI UR12, URZ, UR19, UR17 ;  /* 0x000000133f0c7299 */ /* 0x000fe20008011611 */
[----:B0-----:R-:W-:Y:S01]  /*0ea0*/  R2UR UR16, R2 ;  /* 0x00000000021072ca */ /* 0x001fe200000e0000 */
[----:B------:R-:W-:Y:S01]  /*0eb0*/  ULDC UR21, c[0x0][0x608] ;  /* 0x0001820000157ab9 */ /* 0x000fe20000000800 */
[----:B------:R-:W-:Y:S01]  /*0ec0*/  ISETP.NE.AND.EX P0, PT, RZ, UR7, PT, P0 ;  /* 0x00000007ff007c0c */ /* 0x000fe2000bf05300 */
[----:B------:R-:W-:Y:S02]  /*0ed0*/  USHF.R.U64 UR26, UR22, UR21, UR12 ;  /* 0x00000015161a7299 */ /* 0x000fe4000800120c */
[----:B------:R-:W-:Y:S01]  /*0ee0*/  USHF.R.U32.HI UR12, URZ, UR21, UR12 ;  /* 0x000000153f0c7299 */ /* 0x000fe2000801160c */
[----:B------:R-:W-:Y:S01]  /*0ef0*/  UMOV UR20, 0x1 ;  /* 0x0000000100147882 */ /* 0x000fe20000000000 */
[----:B------:R-:W-:Y:S02]  /*0f00*/  UIADD3 UR14, -UR14, URZ, URZ ;  /* 0x0000003f0e0e7290 */ /* 0x000fe4000fffe13f */
[----:B------:R-:W-:-:S02]  /*0f10*/  USHF.R.U64 UR27, UR26, UR24, UR12 ;  /* 0x000000181a1b7299 */ /* 0x000fc4000800120c */
[----:B------:R-:W-:Y:S01]  /*0f20*/  USHF.L.U32 UR19, UR20, UR24, URZ ;  /* 0x0000001814137299 */ /* 0x000fe2000800063f */
[----:B------:R-:W-:Y:S01]  /*0f30*/  ULDC UR15, c[0x0][0x144] ;  /* 0x00005100000f7ab9 */ /* 0x000fe20000000800 */
[----:B------:R-:W-:Y:S01]  /*0f40*/  ULDC UR10, c[0x0][0x600] ;  /* 0x00018000000a7ab9 */ /* 0x000fe20000000800 */
[----:B------:R-:W-:Y:S02]  /*0f50*/  ULOP3.LUT UR20, URZ, UR13, URZ, 0x33, !UPT ;  /* 0x0000000d3f147292 */ /* 0x000fe4000f8e333f */
[----:B------:R-:W-:Y:S02]  /*0f60*/  USHF.R.U32.HI UR13, URZ, UR24, UR12 ;  /* 0x000000183f0d7299 */ /* 0x000fe4000801160c */
[----:B------:R-:W-:Y:S02]  /*0f70*/  UIADD3 UR11, UR10, -0x1, URZ ;  /* 0xffffffff0a0b7890 */ /* 0x000fe4000fffe03f */
[----:B------:R-:W-:Y:S02]  /*0f80*/  UIADD3 UR23, -UR16, URZ, URZ ;  /* 0x0000003f10177290 */ /* 0x000fe4000fffe13f */
[----:B------:R-:W-:Y:S01]  /*0f90*/  UIMAD UR4, UR15, UR14, UR4 ;  /* 0x0000000e0f0472a4 */ /* 0x000fe2000f8e0204 */
[----:B------:R-:W-:Y:S01]  /*0fa0*/  ULDC UR28, c[0x0][0x148] ;  /* 0x00005200001c7ab9 */ /* 0x000fe20000000800 */
[----:B------:R-:W-:Y:S01]  /*0fb0*/  ULDC UR24, c[0x0][0x648] ;  /* 0x0001920000187ab9 */ /* 0x000fe20000000800 */
[----:B------:R-:W-:Y:S01]  /*0fc0*/  ULDC UR25, c[0x0][0x638] ;  /* 0x00018e0000197ab9 */ /* 0x000fe20000000800 */
[----:B------:R-:W-:Y:S01]  /*0fd0*/  UMOV UR12, UR27 ;  /* 0x0000001b000c7c82 */ /* 0x000fe20008000000 */
[----:B------:R-:W-:Y:S07]  /*0fe0*/  @!P0 BRA `(.L_x_11) ;  /* 0x0000000000308947 */ /* 0x000fee0003800000 */
[----:B------:R-:W-:Y:S02]  /*0ff0*/  ULDC UR16, c[0x0][0x64c] ;  /* 0x0001930000107ab9 */ /* 0x000fe40000000800 */
        /* <DEDUP_REMOVED lines=8> */
[----:B------:R-:W-:-:S07]  /*1080*/  UIMAD.WIDE.U32.X UR6, UR21, UR7, UR16, UP1 ;  /* 0x00000007150672a5 */ /* 0x000fce00088e0410 */
[----:B------:R-:W-:Y:S01]  /*1090*/  UMOV UR12, UR6 ;  /* 0x00000006000c7c82 */ /* 0x000fe20008000000 */
[----:B------:R-:W-:-:S05]  /*10a0*/  UMOV UR13, UR7 ;  /* 0x00000007000d7c82 */ /* 0x000fca0008000000 */
.L_x_11:
[----:B------:R-:W-:Y:S01]  /*10b0*/  UISETP.NE.AND UP1, UPT, UR38, URZ, UPT ;  /* 0x0000003f2600728c */ /* 0x000fe2000bf25270 */
[----:B------:R-:W-:Y:S01]  /*10c0*/  IMAD.MOV.U32 R5, RZ, RZ, 0x1 ;  /* 0x00000001ff057424 */ /* 0x000fe200078e00ff */
[----:B------:R-:W-:Y:S01]  /*10d0*/  USHF.R.U64 UR6, UR12, UR24, UR13 ;  /* 0x000000180c067299 */ /* 0x000fe2000800120d */
[----:B------:R-:W-:Y:S01]  /*10e0*/  IMAD.U32 R19, RZ, RZ, UR5 ;  /* 0x00000005ff137e24 */ /* 0x000fe2000f8e00ff */
[----:B------:R-:W-:Y:S02]  /*10f0*/  ULOP3.LUT UR20, UR26, UR20, URZ, 0xc0, !UPT ;  /* 0x000000141a147292 */ /* 0x000fe4000f8ec03f */
[----:B------:R-:W-:Y:S02]  /*1100*/  UIADD3 UR7, -UR6, URZ, URZ ;  /* 0x0000003f06077290 */ /* 0x000fe4000fffe13f */
[----:B------:R-:W-:Y:S02]  /*1110*/  UIMAD UR19, UR19, UR6, UR20 ;  /* 0x00000006131372a4 */ /* 0x000fe4000f8e0214 */
[----:B------:R-:W-:-:S02]  /*1120*/  ULOP3.LUT UR11, UR22, UR11, URZ, 0xc0, !UPT ;  /* 0x0000000b160b7292 */ /* 0x000fc4000f8ec03f */
[----:B------:R-:W-:Y:S02]  /*1130*/  @UP1 UIMAD UR4, UR28, UR23, UR9 ;  /* 0x000000171c0412a4 */ /* 0x000fe4000f8e0209 */
[----:B------:R-:W-:-:S03]  /*1140*/  UIMAD UR6, UR7, UR25, UR27 ;  /* 0x00000019070672a4 */ /* 0x000fc6000f8e021b */
[----:B------:R-:W-:Y:S01]  /*1150*/  ULDC UR7, c[0x0][0x610] ;  /* 0x0001840000077ab9 */ /* 0x000fe20000000800 */
[----:B------:R-:W-:Y:S02]  /*1160*/  UIMAD UR6, UR6, UR10, UR11 ;  /* 0x0000000a060672a4 */ /* 0x000fe4000f8e020b */
[----:B------:R-:W-:-:S04]  /*1170*/  UIMAD UR4, UR19, UR7, UR4 ;  /* 0x00000007130472a4 */ /* 0x000fc8000f8e0204 */
[----:B------:R-:W-:Y:S02]  /*1180*/  USEL UR7, UR6, UR4, !UP1 ;  /* 0x0000000406077287 */ /* 0x000fe4000c800000 */
[----:B------:R-:W-:-:S04]  /*1190*/  USEL UR4, UR4, UR6, !UP1 ;  /* 0x0000000604047287 */ /* 0x000fc8000c800000 */
[----:B------:R-:W-:Y:S02]  /*11a0*/  IMAD.U32 R2, RZ, RZ, UR7 ;  /* 0x00000007ff027e24 */ /* 0x000fe4000f8e00ff */
[----:B------:R-:W-:-:S07]  /*11b0*/  IMAD.U32 R18, RZ, RZ, UR4 ;  /* 0x00000004ff127e24 */ /* 0x000fce000f8e00ff */
.L_x_9:
[----:B------:R-:W-:Y:S02]  /*11c0*/  ULDC UR4, c[0x0][0x28c] ;  /* 0x0000a30000047ab9 */ /* 0x000fe40000000800 */
[----:B------:R-:W-:-:S04]  /*11d0*/  UIADD3 UR4, UR4, 0x1f, URZ ;  /* 0x0000001f04047890 */ /* 0x000fc8000fffe03f */
[----:B------:R-:W-:-:S04]  /*11e0*/  USHF.R.S32.HI UR5, URZ, 0x1f, UR4 ;  /* 0x0000001f3f057899 */ /* 0x000fc80008011404 */
[----:B------:R-:W-:-:S04]  /*11f0*/  ULEA.HI UR5, UR5, UR4, URZ, 0x5 ;  /* 0x0000000405057291 */ /* 0x000fc8000f8f283f */
[----:B------:R-:W-:Y:S01]  /*1200*/  USHF.R.S32.HI UR39, URZ, 0x5, UR5 ;  /* 0x000000053f277899 */ /* 0x000fe20008011405 */
[----:B------:R-:W-:Y:S11]  /*1210*/  @!P1 BRA `(.L_x_12) ;  /* 0x0000003000c09947 */ /* 0x000ff60003800000 */
[----:B------:R-:W-:-:S06]  /*1220*/  UISETP.GT.U32.AND UP1, UPT, UR18, 0x1, UPT ;  /* 0x000000011200788c */ /* 0x000fcc000bf24070 */
[----:B------:R-:W-:-:S13]  /*1230*/  PLOP3.LUT P0, PT, PT, PT, UP1, 0x80, 0x0 ;  /* 0x000000000000781c */ /* 0x000fda0003f0f018 */
[----:B------:R-:W-:Y:S05]  /*1240*/  @P0 EXIT ;  /* 0x000000000000094d */ /* 0x000fea0003800000 */
.L_x_13:
[----:B------:R-:W-:-:S08]  /*1250*/  NOP ;  /* 0x0000000000007918 */ /* 0x000fd00000000000 */
[----:B------:R-:W0:Y:S02]  /*1260*/  USETMAXREG.TRY_ALLOC.CTAPOOL UP1, 0xe8 ;  /* 0x000000e8000079c8 */ /* 0x000e240008020600 */
[----:B0-----:R-:W-:-:S13]  /*1270*/  PLOP3.LUT P0, PT, PT, PT, UP1, 0x80, 0x0 ;  /* 0x000000000000781c */ /* 0x001fda0003f0f018 */
[----:B------:R-:W-:Y:S05]  /*1280*/  @!P0 BRA `(.L_x_13) ;  /* 0xfffffffc00f08947 */ /* 0x000fea000383ffff */
[----:B------:R-:W-:-:S13]  /*1290*/  LOP3.LUT P0, RZ, R5, 0xff, RZ, 0xc0, !PT ;  /* 0x000000ff05ff7812 */ /* 0x000fda000780c0ff */
[----:B------:R-:W-:Y:S05]  /*12a0*/  @!P0 EXIT ;  /* 0x000000000000894d */ /* 0x000fea0003800000 */
[----:B------:R-:W0:Y:S01]  /*12b0*/  S2UR UR5, SR_CgaCtaId ;  /* 0x00000000000579c3 */ /* 0x000e220000008800 */
[----:B------:R-:W-:Y:S01]  /*12c0*/  VIADD R6, R0, 0xffffffff ;  /* 0xffffffff00067836 */ /* 0x000fe20000000000 */
[----:B------:R-:W-:Y:S01]  /*12d0*/  SHF.R.S32.HI R0, RZ, 0x1f, R3 ;  /* 0x0000001fff007819 */ /* 0x000fe20000011403 */
[----:B------:R-:W-:Y:S01]  /*12e0*/  USHF.R.U32.HI UR4, URZ, 0x2, UR39 ;  /* 0x000000023f047899 */ /* 0x000fe20008011627 */
[----:B------:R-:W-:Y:S02]  /*12f0*/  UMOV UR42, 0x400 ;  /* 0x00000400002a7882 */ /* 0x000fe40000000000 */
[----:B------:R-:W-:Y:S01]  /*1300*/  R2UR UR49, R6 ;  /* 0x00000000063172ca */ /* 0x000fe200000e0000 */
[----:B------:R-:W-:Y:S01]  /*1310*/  ULOP3.LUT UR43, UR39, 0x3, URZ, 0xc0, !UPT ;  /* 0x00000003272b7892 */ /* 0x000fe2000f8ec03f */
[CC--:B------:R-:W-:Y:S01]  /*1320*/  LEA.HI R4, R0.reuse, R3.reuse, RZ, 0x2 ;  /* 0x0000000300047211 */ /* 0x0c0fe200078f10ff */
[----:B------:R-:W-:Y:S01]  /*1330*/  ULOP3.LUT UR4, UR4, 0x1, URZ, 0xc0, !UPT ;  /* 0x0000000104047892 */ /* 0x000fe2000f8ec03f */
[----:B------:R-:W-:Y:S01]  /*1340*/  LEA.HI R0, R0, R3, RZ, 0x5 ;  /* 0x0000000300007211 */ /* 0x000fe200078f28ff */
[----:B------:R-:W-:Y:S01]  /*1350*/  USEL UR43, UR43, URZ, !UP0 ;  /* 0x0000003f2b2b7287 */ /* 0x000fe2000c000000 */
[--C-:B------:R-:W-:Y:S01]  /*1360*/  SHF.R.S32.HI R56, RZ, 0x2, R4.reuse ;  /* 0x00000002ff387819 */ /* 0x100fe20000011404 */
[----:B------:R-:W-:Y:S01]  /*1370*/  UISETP.EQ.U32.AND UP0, UPT, UR4, 0x1, !UP0 ;  /* 0x000000010400788c */ /* 0x000fe2000c702070 */
[----:B------:R-:W-:Y:S01]  /*1380*/  SHF.R.S32.HI R5, RZ, 0x1f, R4 ;  /* 0x0000001fff057819 */ /* 0x000fe20000011404 */
[----:B------:R-:W-:Y:S01]  /*1390*/  UISETP.LT.AND UP1, UPT, UR39, 0x1, UPT ;  /* 0x000000012700788c */ /* 0x000fe2000bf21270 */
[----:B------:R-:W-:Y:S01]  /*13a0*/  LOP3.LUT R58, R4, 0xfffffffc, RZ, 0xc0, !PT ;  /* 0xfffffffc043a7812 */ /* 0x000fe200078ec0ff */
[----:B------:R-:W-:Y:S01]  /*13b0*/  ULDC UR6, c[0x0][0x284] ;  /* 0x0000a10000067ab9 */ /* 0x000fe20000000800 */
[----:B------:R-:W-:Y:S01]  /*13c0*/  LEA.HI R5, R5, R56, RZ, 0x3 ;  /* 0x0000003805057211 */ /* 0x000fe200078f18ff */
[----:B------:R-:W-:Y:S01]  /*13d0*/  USHF.L.U32 UR49, UR49, 0x3, URZ ;  /* 0x0000000331317899 */ /* 0x000fe2000800063f */
[----:B------:R-:W-:Y:S01]  /*13e0*/  ISETP.NE.AND P0, PT, R6, RZ, PT ;  /* 0x000000ff0600720c */ /* 0x000fe20003f05270 */
[----:B------:R-:W-:Y:S01]  /*13f0*/  USEL UR45, UR39, 0x1, UP1 ;  /* 0x00000001272d7887 */ /* 0x000fe20008800000 */
[----:B------:R-:W-:Y:S01]  /*1400*/  LOP3.LUT R5, R5, 0xfffffff8, RZ, 0xc0, !PT ;  /* 0xfffffff805057812 */ /* 0x000fe200078ec0ff */
[----:B------:R-:W-:Y:S01]  /*1410*/  IMAD.IADD R58, R3, 0x1, -R58 ;  /* 0x00000001033a7824 */ /* 0x000fe200078e0a3a */
[----:B0-----:R-:W-:Y:S01]  /*1420*/  ULEA UR42, UR5, UR42, 0x18 ;  /* 0x0000002a052a7291 */ /* 0x001fe2000f8ec03f */
[----:B------:R-:W-:Y:S01]  /*1430*/  IMAD.U32 R60, RZ, RZ, UR49 ;  /* 0x00000031ff3c7e24 */ /* 0x000fe2000f8e00ff */
[----:B------:R-:W-:Y:S01]  /*1440*/  SEL R70, RZ, 0x1, P0 ;  /* 0x00000001ff467807 */ /* 0x000fe20000000000 */
[----:B------:R-:W-:Y:S01]  /*1450*/  IMAD.IADD R56, R56, 0x1, -R5 ;  /* 0x0000000138387824 */ /* 0x000fe200078e0a05 */
[----:B------:R-:W-:Y:S01]  /*1460*/  UIADD3 UR44, UR42, 0x50, URZ ;  /* 0x000000502a2c7890 */ /* 0x000fe2000fffe03f */
[----:B------:R-:W-:Y:S01]  /*1470*/  SHF.R.S32.HI R5, RZ, 0x5, R0 ;  /* 0x00000005ff057819 */ /* 0x000fe20000011400 */
[----:B------:R-:W-:Y:S01]  /*1480*/  UIADD3 UR4, UR42, 0x180, URZ ;  /* 0x000001802a047890 */ /* 0x000fe2000fffe03f */
[C---:B------:R-:W-:Y:S01]  /*1490*/  LOP3.LUT R62, R60.reuse, 0x8, RZ, 0xc0, !PT ;  /* 0x000000083c3e7812 */ /* 0x040fe200078ec0ff */
[----:B------:R-:W-:Y:S01]  /*14a0*/  UIADD3 UR5, UR42, 0x8180, URZ ;  /* 0x000081802a057890 */ /* 0x000fe2000fffe03f */
[--C-:B------:R-:W-:Y:S01]  /*14b0*/  SHF.R.S32.HI R57, RZ, 0x1f, R56.reuse ;  /* 0x0000001fff397819 */ /* 0x100fe20000011438 */
[----:B------:R-:W-:Y:S01]  /*14c0*/  USHF.R.U32.HI UR4, URZ, 0x4, UR4 ;  /* 0x000000043f047899 */ /* 0x000fe20008011604 */
[C-C-:B------:R-:W-:Y:S01]  /*14d0*/  IMAD R63, R5.reuse, -0x10, -R56.reuse ;  /* 0xfffffff0053f7824 */ /* 0x140fe200078e0a38 */
[----:B------:R-:W-:Y:S01]  /*14e0*/  USHF.R.U32.HI UR5, URZ, 0x4, UR5 ;  /* 0x000000043f057899 */ /* 0x000fe20008011605 */
[----:B------:R-:W-:Y:S01]  /*14f0*/  IMAD.U32 R59, RZ, RZ, UR44 ;  /* 0x0000002cff3b7e24 */ /* 0x000fe2000f8e00ff */
[----:B------:R-:W-:Y:S01]  /*1500*/  ULOP3.LUT UR4, UR4, 0x3fff, URZ, 0xc0, !UPT ;  /* 0x00003fff04047892 */ /* 0x000fe2000f8ec03f */
[----:B------:R-:W-:Y:S01]  /*1510*/  IMAD.WIDE R56, R5, 0x10, R56 ;  /* 0x0000001005387825 */ /* 0x000fe200078e0238 */
[----:B------:R-:W-:Y:S01]  /*1520*/  ULOP3.LUT UR5, UR5, 0x3fff, URZ, 0xc0, !UPT ;  /* 0x00003fff05057892 */ /* 0x000fe2000f8ec03f */
[----:B------:R-:W-:Y:S01]  /*1530*/  LOP3.LUT R60, R60, 0x8, RZ, 0xc, !PT ;  /* 0x000000083c3c7812 */ /* 0x000fe200078e0cff */
[----:B------:R-:W-:Y:S01]  /*1540*/  ULOP3.LUT UR40, UR36, 0x1, URZ, 0xfc, !UPT ;  /* 0x0000000124287892 */ /* 0x000fe2000f8efc3f */
[----:B------:R-:W-:Y:S01]  /*1550*/  VIADD R61, R59, UR49 ;  /* 0x000000313b3d7c36 */ /* 0x000fe20008000000 */
[----:B------:R-:W-:Y:S01]  /*1560*/  LOP3.LUT R62, R62, 0x18, RZ, 0x3c, !PT ;  /* 0x000000183e3e7812 */ /* 0x000fe200078e3cff */
[----:B------:R-:W-:Y:S01]  /*1570*/  VIADD R63, R63, UR6 ;  /* 0x000000063f3f7c36 */ /* 0x000fe20008000000 */
[----:B------:R-:W-:-:S02]  /*1580*/  USHF.L.U32 UR41, UR39, 0x1, URZ ;  /* 0x0000000127297899 */ /* 0x000fc4000800063f */
[----:B------:R-:W-:Y:S02]  /*1590*/  UIADD3 UR45, -UR45, UR39, URZ ;  /* 0x000000272d2d7290 */ /* 0x000fe4000fffe13f */
[----:B------:R-:W-:Y:S02]  /*15a0*/  USEL UR46, URZ, 0x1, !UP0 ;  /* 0x000000013f2e7887 */ /* 0x000fe4000c000000 */
[----:B------:R-:W-:Y:S02]  /*15b0*/  ULOP3.LUT UR47, UR4, 0x10000, URZ, 0xfc, !UPT ;  /* 0x00010000042f7892 */ /* 0x000fe4000f8efc3f */
[----:B------:R-:W-:-:S12]  /*15c0*/  ULOP3.LUT UR48, UR5, 0x10000, URZ, 0xfc, !UPT ;  /* 0x0001000005307892 */ /* 0x000fd8000f8efc3f */
.L_x_97:
[----:B------:R-:W-:Y:S01]  /*15d0*/  SHF.L.U32 R0, R70, 0x1f, RZ ;  /* 0x0000001f46007819 */ /* 0x000fe200000006ff */
[----:B------:R-:W-:Y:S02]  /*15e0*/  ULDC UR4, c[0x0][0x28c] ;  /* 0x0000a30000047ab9 */ /* 0x000fe40000000800 */
[----:B------:R-:W-:Y:S01]  /*15f0*/  ISETP.LT.AND P1, PT, RZ, UR4, PT ;  /* 0x00000004ff007c0c */ /* 0x000fe2000bf21270 */
[----:B------:R-:W0:Y:S02]  /*1600*/  SYNCS.PHASECHK.TRANS64.TRYWAIT P0, [R59+UR49], R0 ;  /* 0x000000003b0075a7 */ /* 0x000e240008000171 */
[----:B01-34-:R-:W-:Y:S10]  /*1610*/  @!P0 BRA `(.L_x_14) ;  /* 0x0000003c00a88947 */ /* 0x01bff40003800000 */
.L_x_119:
[----:B------:R-:W-:Y:S05]  /*1620*/  @P1 BRA `(.L_x_15) ;  /* 0x0000000000401947 */ /* 0x000fea0003800000 */
[----:B0-----:R-:W-:Y:S01]  /*1630*/  MOV R0, 0x0 ;  /* 0x0000000000007802 */ /* 0x001fe20000000f00 */
[----:B------:R-:W-:Y:S01]  /*1640*/  ULDC.64 UR4, c[0x4][0x68] ;  /* 0x01001a0000047ab9 */ /* 0x000fe20000000a00 */
[----:B------:R-:W-:Y:S01]  /*1650*/  ULDC.64 UR6, c[0x4][0x8] ;  /* 0x0100020000067ab9 */ /* 0x000fe20000000a00 */
[----:B------:R-:W-:Y:S01]  /*1660*/  IMAD.U32 R4, RZ, RZ, UR4 ;  /* 0x00000004ff047e24 */ /* 0x000fe2000f8e00ff */
[----:B------:R0:W1:Y:S01]  /*1670*/  LDC.64 R14, c[0x4][R0] ;  /* 0x01000000000e7b82 */ /* 0x0000620000000a00 */
[----:B------:R-:W-:Y:S01]  /*1680*/  IMAD.U32 R5, RZ, RZ, UR5 ;  /* 0x00000005ff057e24 */ /* 0x000fe2000f8e00ff */
[----:B------:R-:W-:Y:S01]  /*1690*/  ULDC.64 UR4, c[0x4][0x70] ;  /* 0x01001c0000047ab9 */ /* 0x000fe20000000a00 */
[----:B------:R-:W-:Y:S02]  /*16a0*/  IMAD.U32 R10, RZ, RZ, UR6 ;  /* 0x00000006ff0a7e24 */ /* 0x000fe4000f8e00ff */
[----:B------:R-:W-:Y:S02]  /*16b0*/  IMAD.U32 R6, RZ, RZ, UR4 ;  /* 0x00000004ff067e24 */ /* 0x000fe4000f8e00ff */
[----:B------:R-:W-:-:S02]  /*16c0*/  IMAD.U32 R7, RZ, RZ, UR5 ;  /* 0x00000005ff077e24 */ /* 0x000fc4000f8e00ff */
[----:B------:R-:W-:Y:S02]  /*16d0*/  IMAD.U32 R11, RZ, RZ, UR7 ;  /* 0x00000007ff0b7e24 */ /* 0x000fe4000f8e00ff */
[----:B------:R-:W-:Y:S02]  /*16e0*/  IMAD.MOV.U32 R8, RZ, RZ, 0x1e1 ;  /* 0x000001e1ff087424 */ /* 0x000fe400078e00ff */
[----:B------:R-:W-:Y:S02]  /*16f0*/  IMAD.MOV.U32 R12, RZ, RZ, 0x1 ;  /* 0x00000001ff0c7424 */ /* 0x000fe400078e00ff */
[----:B0-----:R-:W-:-:S07]  /*1700*/  IMAD.MOV.U32 R13, RZ, RZ, RZ ;  /* 0x000000ffff0d7224 */ /* 0x001fce00078e00ff */
[----:B------:R-:W-:-:S07]  /*1710*/  LEPC R20, `(.L_x_15) ;  /* 0x000000001014794e */ /* 0x000fce0000000000 */
[----:B-1---5:R-:W-:Y:S05]  /*1720*/  CALL.ABS.NOINC R14 ;  /* 0x000000000e007343 */ /* 0x022fea0003c00000 */
.L_x_15:
[----:B0-----:R-:W-:-:S05]  /*1730*/  IMAD.U32 R0, RZ, RZ, UR40 ;  /* 0x00000028ff007e24 */ /* 0x001fca000f8e00ff */
[----:B------:R-:W-:-:S13]  /*1740*/  ISETP.NE.AND P0, PT, R0, 0x3, PT ;  /* 0x000000030000780c */ /* 0x000fda0003f05270 */
[----:B------:R-:W-:Y:S05]  /*1750*/  @!P0 BRA `(.L_x_16) ;  /* 0x0000000000048947 */ /* 0x000fea0003800000 */
[----:B------:R-:W-:Y:S01]  /*1760*/  BPT.TRAP 0x1 ;  /* 0x000000040000795c */ /* 0x000fe20000300000 */
.L_x_16:
[----:B------:R-:W-:Y:S02]  /*1770*/  IMAD.U32 R3, RZ, RZ, UR43 ;  /* 0x0000002bff037e24 */ /* 0x000fe4000f8e00ff */
[----:B------:R-:W-:-:S03]  /*1780*/  IMAD.U32 R0, RZ, RZ, UR46 ;  /* 0x0000002eff007e24 */ /* 0x000fc6000f8e00ff */
[----:B------:R-:W-:Y:S02]  /*1790*/  LEA R3, R3, UR42, 0x3 ;  /* 0x0000002a03037c11 */ /* 0x000fe4000f8e18ff */
[----:B------:R-:W-:-:S04]  /*17a0*/  SHF.L.U32 R0, R0, 0x1f, RZ ;  /* 0x0000001f00007819 */ /* 0x000fc800000006ff */
[----:B------:R0:W1:Y:S01]  /*17b0*/  SYNCS.PHASECHK.TRANS64.TRYWAIT P1, [R3+URZ], R0 ;  /* 0x00000000030075a7 */ /* 0x000062000802017f */
[----:B------:R-:W-:Y:S05]  /*17c0*/  @!P0 BRA `(.L_x_17) ;  /* 0x0000000000048947 */ /* 0x000fea0003800000 */
[----:B------:R-:W-:Y:S01]  /*17d0*/  BPT.TRAP 0x1 ;  /* 0x000000040000795c */ /* 0x000fe20000300000 */
.L_x_17:
[----:B-1----:R-:W-:Y:S05]  /*17e0*/  @P1 BRA `(.L_x_18) ;  /* 0x0000000000081947 */ /* 0x002fea0003800000 */
[----:B------:R-:W1:Y:S02]  /*17f0*/  SYNCS.PHASECHK.TRANS64.TRYWAIT P1, [R3+URZ], R0 ;  /* 0x00000000030075a7 */ /* 0x000e64000802017f */
[----:B-1----:R-:W-:Y:S05]  /*1800*/  @!P1 BRA `(.L_x_19) ;  /* 0x0000003c00409947 */ /* 0x002fea0003800000 */
.L_x_18:
[----:B------:R-:W-:Y:S05]  /*1810*/  WARPSYNC.ALL ;  /* 0x0000000000007948 */ /* 0x000fea0003800000 */
[----:B------:R-:W-:Y:S01]  /*1820*/  ULEA UR8, UR43, UR47, 0x9 ;  /* 0x0000002f2b087291 */ /* 0x000fe2000f8e483f */
[----:B------:R-:W-:Y:S01]  /*1830*/  WARPGROUP.ARRIVE ;  /* 0x00000000000079c5 */ /* 0x000fe20000000000 */
[----:B------:R-:W-:Y:S01]  /*1840*/  ULEA UR9, UR43, UR48, 0x9 ;  /* 0x000000302b097291 */ /* 0x000fe2000f8e483f */
[----:B01----:R-:W-:Y:S01]  /*1850*/  IMAD.U32 R0, RZ, RZ, UR45 ;  /* 0x0000002dff007e24 */ /* 0x003fe2000f8e00ff */
[----:B------:R-:W-:Y:S01]  /*1860*/  UMOV UR5, 0x40000040 ;  /* 0x4000004000057882 */ /* 0x000fe20000000000 */
[----:B------:R-:W-:-:S02]  /*1870*/  UMOV UR7, 0x40000040 ;  /* 0x4000004000077882 */ /* 0x000fc40000000000 */
[----:B------:R-:W-:Y:S01]  /*1880*/  UMOV UR4, UR8 ;  /* 0x0000000800047c82 */ /* 0x000fe20008000000 */
[----:B------:R-:W-:Y:S01]  /*1890*/  ISETP.GE.AND P1, PT, R0, 0x1, PT ;  /* 0x000000010000780c */ /* 0x000fe20003f26270 */
[----:B------:R-:W-:Y:S02]  /*18a0*/  UMOV UR6, UR9 ;  /* 0x0000000900067c82 */ /* 0x000fe40008000000 */
[----:B------:R-:W-:Y:S01]  /*18b0*/  HGMMA.64x64x8.F32.TF32 R24, gdesc[UR4], RZ, !UPT, gsb0 ;  /* 0x04e00000041879f0 */ /* 0x000fe2000c0028ff */
[----:B------:R-:W-:Y:S02]  /*18c0*/  UIADD3 UR4, UR8, 0x2, URZ ;  /* 0x0000000208047890 */ /* 0x000fe4000fffe03f */
[----:B------:R-:W-:Y:S01]  /*18d0*/  UIADD3 UR6, UR9, 0x2, URZ ;  /* 0x0000000209067890 */ /* 0x000fe2000fffe03f */
[----:B------:R-:W-:Y:S01]  /*18e0*/  UMOV UR5, 0x40000040 ;  /* 0x4000004000057882 */ /* 0x000fe20000000000 */
[----:B------:R-:W-:Y:S01]  /*18f0*/  UMOV UR7, 0x40000040 ;  /* 0x4000004000077882 */ /* 0x000fe20000000000 */
[----:B------:R-:W-:-:S02]  /*1900*/  WARPGROUP.DEPBAR.LE gsb0, 0x0 ;  /* 0x00008000000079c5 */ /* 0x000fc40000010000 */
[----:B------:R-:W-:-:S06]  /*1910*/  WARPGROUP.ARRIVE ;  /* 0x00000000000079c5 */ /* 0x000fcc0000000000 */
[----:B------:R-:W-:Y:S01]  /*1920*/  HGMMA.64x64x8.F32.TF32 R24, gdesc[UR4], R24, gsb0 ;  /* 0x04e00000041879f0 */ /* 0x000fe20008002818 */
[----:B------:R-:W-:Y:S02]  /*1930*/  UIADD3 UR4, UR8, 0x4, URZ ;  /* 0x0000000408047890 */ /* 0x000fe4000fffe03f */
[----:B------:R-:W-:Y:S01]  /*1940*/  UIADD3 UR6, UR9, 0x4, URZ ;  /* 0x0000000409067890 */ /* 0x000fe2000fffe03f */
[----:B------:R-:W-:Y:S01]  /*1950*/  UMOV UR5, 0x40000040 ;  /* 0x4000004000057882 */ /* 0x000fe20000000000 */
[----:B------:R-:W-:Y:S01]  /*1960*/  UMOV UR7, 0x40000040 ;  /* 0x4000004000077882 */ /* 0x000fe20000000000 */
[----:B------:R-:W-:Y:S02]  /*1970*/  WARPGROUP.DEPBAR.LE gsb0, 0x0 ;  /* 0x00008000000079c5 */ /* 0x000fe40000010000 */
        /* <DEDUP_REMOVED lines=8> */
[----:B------:R-:W-:Y:S03]  /*1a00*/  HGMMA.64x64x8.F32.TF32 R24, gdesc[UR4], R24, gsb0 ;  /* 0x04e00000041879f0 */ /* 0x000fe60008002818 */
[----:B------:R-:W-:Y:S02]  /*1a10*/  WARPGROUP.DEPBAR.LE gsb0, 0x0 ;  /* 0x00008000000079c5 */ /* 0x000fe40000010000 */
[----:B------:R-:W-:Y:S05]  /*1a20*/  @!P1 BRA `(.L_x_20) ;  /* 0x0000000400149947 */ /* 0x000fea0003800000 */
[----:B------:R-:W-:Y:S01]  /*1a30*/  UIADD3 UR4, UR43, 0x1, URZ ;  /* 0x000000012b047890 */ /* 0x000fe2000fffe03f */
[----:B------:R-:W-:Y:S01]  /*1a40*/  IMAD.U32 R0, RZ, RZ, UR45 ;  /* 0x0000002dff007e24 */ /* 0x000fe2000f8e00ff */
[----:B------:R-:W-:Y:S02]  /*1a50*/  UMOV UR9, UR43 ;  /* 0x0000002b00097c82 */ /* 0x000fe40008000000 */
[----:B------:R-:W-:-:S04]  /*1a60*/  UISETP.NE.AND UP0, UPT, UR4, 0x4, UPT ;  /* 0x000000040400788c */ /* 0x000fc8000bf05270 */
[----:B------:R-:W-:Y:S02]  /*1a70*/  USEL UR5, URZ, 0x1, UP0 ;  /* 0x000000013f057887 */ /* 0x000fe40008000000 */
[----:B------:R-:W-:Y:S02]  /*1a80*/  USEL UR8, UR4, URZ, UP0 ;  /* 0x0000003f04087287 */ /* 0x000fe40008000000 */
[----:B------:R-:W-:-:S06]  /*1a90*/  ULOP3.LUT UR5, UR46, UR5, URZ, 0x3c, !UPT ;  /* 0x000000052e057292 */ /* 0x000fcc000f8e3c3f */
[----:B------:R-:W-:-:S07]  /*1aa0*/  IMAD.U32 R5, RZ, RZ, UR5 ;  /* 0x00000005ff057e24 */ /* 0x000fce000f8e00ff */
.L_x_27:
[----:B01----:R-:W-:Y:S05]  /*1ab0*/  @!P0 BRA `(.L_x_21) ;  /* 0x0000000000048947 */ /* 0x003fea0003800000 */
[----:B------:R-:W-:Y:S01]  /*1ac0*/  BPT.TRAP 0x1 ;  /* 0x000000040000795c */ /* 0x000fe20000300000 */
.L_x_21:
[----:B------:R-:W-:Y:S01]  /*1ad0*/  ULEA UR4, UR8, UR42, 0x3 ;  /* 0x0000002a08047291 */ /* 0x000fe2000f8e183f */
[----:B------:R-:W-:-:S08]  /*1ae0*/  SHF.L.U32 R3, R5, 0x1f, RZ ;  /* 0x0000001f05037819 */ /* 0x000fd000000006ff */
[----:B------:R0:W1:Y:S01]  /*1af0*/  SYNCS.PHASECHK.TRANS64.TRYWAIT P1, [UR4], R3 ;  /* 0x00000003ff0075a7 */ /* 0x0000620008020144 */
[----:B------:R-:W-:Y:S05]  /*1b00*/  @!P0 BRA `(.L_x_22) ;  /* 0x0000000000048947 */ /* 0x000fea0003800000 */
[----:B------:R-:W-:Y:S01]  /*1b10*/  BPT.TRAP 0x1 ;  /* 0x000000040000795c */ /* 0x000fe20000300000 */
.L_x_22:
[----:B-1----:R-:W-:Y:S05]  /*1b20*/  @P1 BRA `(.L_x_23) ;  /* 0x0000000000081947 */ /* 0x002fea0003800000 */
[----:B------:R-:W1:Y:S02]  /*1b30*/  SYNCS.PHASECHK.TRANS64.TRYWAIT P1, [UR4], R3 ;  /* 0x00000003ff0075a7 */ /* 0x000e640008020144 */
[----:B-1----:R-:W-:Y:S05]  /*1b40*/  @!P1 BRA `(.L_x_24) ;  /* 0x0000003800849947 */ /* 0x002fea0003800000 */
.L_x_23:
[----:B------:R-:W-:Y:S01]  /*1b50*/  ULEA UR10, UR8, UR47, 0x9 ;  /* 0x0000002f080a7291 */ /* 0x000fe2000f8e483f */
[----:B------:R-:W-:Y:S01]  /*1b60*/  WARPGROUP.ARRIVE ;  /* 0x00000000000079c5 */ /* 0x000fe20000000000 */
[----:B------:R-:W-:Y:S01]  /*1b70*/  ULEA UR11, UR8, UR48, 0x9 ;  /* 0x00000030080b7291 */ /* 0x000fe2000f8e483f */
[----:B------:R-:W-:Y:S01]  /*1b80*/  UMOV UR5, 0x40000040 ;  /* 0x4000004000057882 */ /* 0x000fe20000000000 */
[----:B------:R-:W-:-:S03]  /*1b90*/  UMOV UR7, 0x40000040 ;  /* 0x4000004000077882 */ /* 0x000fc60000000000 */
[----:B------:R-:W-:Y:S02]  /*1ba0*/  UMOV UR4, UR10 ;  /* 0x0000000a00047c82 */ /* 0x000fe40008000000 */
[----:B------:R-:W-:Y:S02]  /*1bb0*/  UMOV UR6, UR11 ;  /* 0x0000000b00067c82 */ /* 0x000fe40008000000 */
[----:B------:R-:W-:Y:S01]  /*1bc0*/  HGMMA.64x64x8.F32.TF32 R24, gdesc[UR4], R24, gsb0 ;  /* 0x04e00000041879f0 */ /* 0x000fe20008002818 */
        /* <DEDUP_REMOVED lines=23> */
[----:B------:R-:W-:Y:S01]  /*1d40*/  BPT.TRAP 0x1 ;  /* 0x000000040000795c */ /* 0x000fe20000300000 */
.L_x_25:
[----:B------:R-:W-:Y:S02]  /*1d50*/  UISETP.GT.U32.AND UP0, UPT, UR36, 0x1, UPT ;  /* 0x000000012400788c */ /* 0x000fe4000bf04070 */
[----:B------:R-:W-:-:S04]  /*1d60*/  ULEA UR4, UR9, UR42, 0x3 ;  /* 0x0000002a09047291 */ /* 0x000fc8000f8e183f */
[----:B------:R-:W-:Y:S01]  /*1d70*/  UIADD3 UR4, UR4, 0x20, URZ ;  /* 0x0000002004047890 */ /* 0x000fe2000fffe03f */
[----:B------:R-:W-:-:S03]  /*1d80*/  PLOP3.LUT P1, PT, PT, PT, UP0, 0x80, 0x0 ;  /* 0x000000000000781c */ /* 0x000fc60003f2f008 */
[----:B------:R-:W-:-:S09]  /*1d90*/  UPRMT UR4, URZ, 0x654, UR4 ;  /* 0x000006543f047896 */ /* 0x000fd20008000004 */
[----:B------:R-:W-:Y:S01]  /*1da0*/  SYNCS.ARRIVE.TRANS64.RED.A1T0 RZ, [UR4], RZ ;  /* 0x000000ffffff79a7 */ /* 0x000fe20008100404 */
[----:B------:R-:W-:Y:S05]  /*1db0*/  @P1 BRA `(.L_x_26) ;  /* 0x0000000000041947 */ /* 0x000fea0003800000 */
[----:B------:R-:W-:Y:S01]  /*1dc0*/  BPT.TRAP 0x1 ;  /* 0x000000040000795c */ /* 0x000fe20000300000 */
.L_x_26:
[----:B------:R-:W-:Y:S01]  /*1dd0*/  UIADD3 UR8, UR8, 0x1, URZ ;  /* 0x0000000108087890 */ /* 0x000fe2000fffe03f */
[C---:B------:R-:W-:Y:S01]  /*1de0*/  ISETP.GT.AND P1, PT, R0.reuse, 0x1, PT ;  /* 0x000000010000780c */ /* 0x040fe20003f24270 */
[----:B------:R-:W-:Y:S01]  /*1df0*/  UIADD3 UR9, UR9, 0x1, URZ ;  /* 0x0000000109097890 */ /* 0x000fe2000fffe03f */
[----:B------:R-:W-:Y:S01]  /*1e00*/  VIADD R0, R0, 0xffffffff ;  /* 0xffffffff00007836 */ /* 0x000fe20000000000 */
[----:B------:R-:W-:Y:S02]  /*1e10*/  UISETP.NE.AND UP0, UPT, UR8, 0x4, UPT ;  /* 0x000000040800788c */ /* 0x000fe4000bf05270 */
[----:B------:R-:W-:Y:S02]  /*1e20*/  UISETP.NE.AND UP1, UPT, UR9, 0x4, UPT ;  /* 0x000000040900788c */ /* 0x000fe4000bf25270 */
[----:B------:R-:W-:Y:S02]  /*1e30*/  USEL UR4, URZ, 0x1, UP0 ;  /* 0x000000013f047887 */ /* 0x000fe40008000000 */
[----:B------:R-:W-:-:S02]  /*1e40*/  USEL UR8, UR8, URZ, UP0 ;  /* 0x0000003f08087287 */ /* 0x000fc40008000000 */
[----:B------:R-:W-:Y:S02]  /*1e50*/  USEL UR9, UR9, URZ, UP1 ;  /* 0x0000003f09097287 */ /* 0x000fe40008800000 */
[----:B------:R-:W-:Y:S01]  /*1e60*/  LOP3.LUT R5, R5, UR4, RZ, 0x3c, !PT ;  /* 0x0000000405057c12 */ /* 0x000fe2000f8e3cff */
[----:B------:R-:W-:Y:S09]  /*1e70*/  @P1 BRA `(.L_x_27) ;  /* 0xfffffffc000c1947 */ /* 0x000ff2000383ffff */
.L_x_20:
[----:B------:R-:W2:Y:S01]  /*1e80*/  LDC R0, c[0x0][0x28c] ;  /* 0x0000a300ff007b82 */ /* 0x000ea20000000800 */
[----:B------:R3:W-:Y:S01]  /*1e90*/  SYNCS.ARRIVE.TRANS64.A1T0 RZ, [R60+UR44], RZ ;  /* 0x000000ff3cff79a7 */ /* 0x0007e2000810002c */
[----:B--2---:R-:W-:-:S13]  /*1ea0*/  ISETP.GE.AND P1, PT, R0, 0x1, PT ;  /* 0x000000010000780c */ /* 0x004fda0003f26270 */
[----:B---3--:R-:W-:Y:S05]  /*1eb0*/  @!P1 BRA `(.L_x_28) ;  /* 0x0000000000309947 */ /* 0x008fea0003800000 */
[----:B------:R-:W-:Y:S05]  /*1ec0*/  @!P0 BRA `(.L_x_29) ;  /* 0x0000000000048947 */ /* 0x000fea0003800000 */
[----:B------:R-:W-:Y:S01]  /*1ed0*/  BPT.TRAP 0x1 ;  /* 0x000000040000795c */ /* 0x000fe20000300000 */
.L_x_29:
[----:B------:R-:W-:Y:S02]  /*1ee0*/  UIADD3 UR4, UR45, UR43, URZ ;  /* 0x0000002b2d047290 */ /* 0x000fe4000fffe03f */
[----:B------:R-:W-:Y:S02]  /*1ef0*/  UISETP.GT.U32.AND UP0, UPT, UR36, 0x1, UPT ;  /* 0x000000012400788c */ /* 0x000fe4000bf04070 */
[----:B------:R-:W-:-:S04]  /*1f00*/  USHF.L.U32 UR4, UR4, 0x3, URZ ;  /* 0x0000000304047899 */ /* 0x000fc8000800063f */
[----:B------:R-:W-:Y:S01]  /*1f10*/  ULOP3.LUT UR4, UR4, 0x18, URZ, 0xc0, !UPT ;  /* 0x0000001804047892 */ /* 0x000fe2000f8ec03f */
[----:B------:R-:W-:-:S03]  /*1f20*/  PLOP3.LUT P0, PT, PT, PT, UP0, 0x80, 0x0 ;  /* 0x000000000000781c */ /* 0x000fc60003f0f008 */
[----:B------:R-:W-:-:S04]  /*1f30*/  UIADD3 UR4, UR42, 0x20, UR4 ;  /* 0x000000202a047890 */ /* 0x000fc8000fffe004 */
[----:B------:R-:W-:-:S09]  /*1f40*/  UPRMT UR4, URZ, 0x654, UR4 ;  /* 0x000006543f047896 */ /* 0x000fd20008000004 */
[----:B------:R-:W-:Y:S01]  /*1f50*/  SYNCS.ARRIVE.TRANS64.RED.A1T0 RZ, [UR4], RZ ;  /* 0x000000ffffff79a7 */ /* 0x000fe20008100404 */
[----:B------:R-:W-:Y:S05]  /*1f60*/  @P0 BRA `(.L_x_28) ;  /* 0x0000000000040947 */ /* 0x000fea0003800000 */
[----:B------:R-:W-:Y:S01]  /*1f70*/  BPT.TRAP 0x1 ;  /* 0x000000040000795c */ /* 0x000fe20000300000 */
.L_x_28:
[----:B------:R-:W-:Y:S01]  /*1f80*/  SHF.L.U32 R0, R70, 0x1f, RZ ;  /* 0x0000001f46007819 */ /* 0x000fe200000006ff */
[----:B------:R-:W-:Y:S01]  /*1f90*/  UIADD3 UR43, UR41, UR43, URZ ;  /* 0x0000002b292b7290 */ /* 0x000fe2000fffe03f */
[----:B------:R-:W2:Y:S01]  /*1fa0*/  LDC R7, c[0x0][0x288] ;  /* 0x0000a200ff077b82 */ /* 0x000ea20000000800 */
[----:B------:R-:W-:Y:S02]  /*1fb0*/  IMAD.SHL.U32 R8, R58, 0x2, RZ ;  /* 0x000000023a087824 */ /* 0x000fe400078e00ff */
[----:B------:R-:W-:Y:S02]  /*1fc0*/  USHF.R.U32.HI UR4, URZ, 0x2, UR43 ;  /* 0x000000023f047899 */ /* 0x000fe4000801162b */
[----:B------:R-:W-:Y:S01]  /*1fd0*/  UISETP.GT.U32.AND UP0, UPT, UR43, 0x3, UPT ;  /* 0x000000032b00788c */ /* 0x000fe2000bf04070 */
[----:B------:R-:W-:Y:S01]  /*1fe0*/  SHF.R.S32.HI R9, RZ, 0x1f, R8 ;  /* 0x0000001fff097819 */ /* 0x000fe20000011408 */
[----:B------:R-:W-:Y:S01]  /*1ff0*/  ULOP3.LUT UR4, UR4, 0x1, URZ, 0xc0, !UPT ;  /* 0x0000000104047892 */ /* 0x000fe2000f8ec03f */
[----:B------:R-:W3:Y:S01]  /*2000*/  SYNCS.PHASECHK.TRANS64.TRYWAIT P0, [R59+UR49+0x10], R0 ;  /* 0x000010003b0075a7 */ /* 0x000ee20008000171 */
[----:B------:R-:W-:-:S02]  /*2010*/  UISETP.LT.U32.AND UP0, UPT, UR41, 0x4, UP0 ;  /* 0x000000042900788c */ /* 0x000fc40008701070 */
[----:B------:R-:W-:Y:S02]  /*2020*/  UISETP.NE.U32.AND UP1, UPT, UR4, 0x1, UPT ;  /* 0x000000010400788c */ /* 0x000fe4000bf25070 */
[----:B------:R-:W-:Y:S02]  /*2030*/  USEL UR5, URZ, 0x1, !UP0 ;  /* 0x000000013f057887 */ /* 0x000fe4000c000000 */
[----:B------:R-:W-:Y:S02]  /*2040*/  UISETP.GT.U32.AND UP1, UPT, UR41, 0x3, !UP1 ;  /* 0x000000032900788c */ /* 0x000fe4000cf24070 */
[----:B------:R-:W-:Y:S02]  /*2050*/  ULOP3.LUT UR43, UR43, 0x3, URZ, 0xc0, !UPT ;  /* 0x000000032b2b7892 */ /* 0x000fe4000f8ec03f */
[----:B------:R-:W-:-:S04]  /*2060*/  USEL UR4, URZ, 0x1, !UP1 ;  /* 0x000000013f047887 */ /* 0x000fc8000c800000 */
[----:B------:R-:W-:Y:S01]  /*2070*/  ULOP3.LUT UR46, UR4, UR46, UR5, 0x96, !UPT ;  /* 0x0000002e042e7292 */ /* 0x000fe2000f8e9605 */
[----:B--23--:R-:W-:Y:S11]  /*2080*/  @!P0 BRA `(.L_x_30) ;  /* 0x00000034004c8947 */ /* 0x00cff60003800000 */
.L_x_120:
[----:B--2---:R-:W-:Y:S01]  /*2090*/  IMAD.SHL.U32 R0, R18, 0x40, RZ ;  /* 0x0000004012007824 */ /* 0x004fe200078e00ff */
[----:B------:R-:W-:Y:S01]  /*20a0*/  ULDC UR6, c[0x0][0x284] ;  /* 0x0000a10000067ab9 */ /* 0x000fe20000000800 */
[----:B------:R-:W-:Y:S01]  /*20b0*/  IMAD.SHL.U32 R14, R2, 0x40, RZ ;  /* 0x00000040020e7824 */ /* 0x000fe200078e00ff */
[----:B------:R-:W-:Y:S01]  /*20c0*/  SHF.R.S32.HI R11, RZ, 0x1f, R19 ;  /* 0x0000001fff0b7819 */ /* 0x000fe20000011413 */
[----:B------:R-:W-:Y:S01]  /*20d0*/  ULDC.64 UR4, c[0x0][0x5d0] ;  /* 0x0001740000047ab9 */ /* 0x000fe20000000a00 */
[----:B------:R-:W-:Y:S01]  /*20e0*/  ISETP.GE.AND P0, PT, R0, UR6, PT ;  /* 0x0000000600007c0c */ /* 0x000fe2000bf06270 */
[----:B01----:R-:W-:Y:S01]  /*20f0*/  IMAD.WIDE.U32 R2, R19, UR4, R8 ;  /* 0x0000000413027c25 */ /* 0x003fe2000f8e0008 */
[----:B------:R-:W-:Y:S02]  /*2100*/  SHF.R.S32.HI R15, RZ, 0x1f, R14 ;  /* 0x0000001fff0f7819 */ /* 0x000fe4000001140e */
[C---:B------:R-:W-:Y:S01]  /*2110*/  ISETP.GE.OR P0, PT, R14.reuse, R7, P0 ;  /* 0x000000070e00720c */ /* 0x040fe20000706670 */
[----:B------:R-:W-:Y:S01]  /*2120*/  IMAD R4, R11, UR4, RZ ;  /* 0x000000040b047c24 */ /* 0x000fe2000f8e02ff */
[----:B------:R-:W-:-:S03]  /*2130*/  IADD3 R2, P1, R14, R2, RZ ;  /* 0x000000020e027210 */ /* 0x000fc60007f3e0ff */
[----:B------:R-:W-:-:S05]  /*2140*/  IMAD R5, R19, UR5, R4 ;  /* 0x0000000513057c24 */ /* 0x000fca000f8e0204 */
[----:B------:R-:W-:-:S03]  /*2150*/  IADD3.X R3, R15, R3, R5, P1, !PT ;  /* 0x000000030f037210 */ /* 0x000fc60000ffe405 */
[----:B------:R-:W-:Y:S05]  /*2160*/  @P0 BRA `(.L_x_31) ;  /* 0x0000001c00180947 */ /* 0x000fea0003800000 */
[----:B------:R-:W0:Y:S01]  /*2170*/  LDC.64 R72, c[0x0][0x5c8] ;  /* 0x00017200ff487b82 */ /* 0x000e220000000a00 */
[----:B-----5:R-:W-:Y:S01]  /*2180*/  FSETP.NEU.AND P0, PT, R23, RZ, PT ;  /* 0x000000ff1700720b */ /* 0x020fe20003f0d000 */
[----:B------:R-:W-:Y:S01]  /*2190*/  IMAD R5, R58, -0x2, R7 ;  /* 0xfffffffe3a057824 */ /* 0x000fe200078e0207 */
[----:B------:R-:W-:Y:S01]  /*21a0*/  BSSY B0, `(.L_x_31) ;  /* 0x00001c2000007945 */ /* 0x000fe20003800000 */
[----:B------:R-:W-:-:S04]  /*21b0*/  IMAD.WIDE R66, R18, 0x40, R56 ;  /* 0x0000004012427825 */ /* 0x000fc800078e0238 */
[----:B------:R-:W-:Y:S02]  /*21c0*/  IMAD.IADD R4, R5, 0x1, -R14 ;  /* 0x0000000105047824 */ /* 0x000fe400078e0a0e */
[----:B------:R-:W-:-:S03]  /*21d0*/  IMAD.IADD R0, R63, 0x1, -R0 ;  /* 0x000000013f007824 */ /* 0x000fc600078e0a00 */
[----:B------:R-:W-:-:S04]  /*21e0*/  ISETP.GT.AND P1, PT, R4, RZ, PT ;  /* 0x000000ff0400720c */ /* 0x000fc80003f24270 */
[----:B------:R-:W-:Y:S01]  /*21f0*/  ISETP.GT.AND P3, PT, R0, RZ, P1 ;  /* 0x000000ff0000720c */ /* 0x000fe20000f64270 */
[-C--:B0-----:R-:W-:Y:S02]  /*2200*/  IMAD R5, R67, R72.reuse, RZ ;  /* 0x0000004843057224 */ /* 0x081fe400078e02ff */
[----:B------:R-:W-:-:S04]  /*2210*/  IMAD.WIDE.U32 R68, R66, R72, R2 ;  /* 0x0000004842447225 */ /* 0x000fc800078e0002 */
[----:B------:R-:W-:-:S04]  /*2220*/  IMAD R5, R66, R73, R5 ;  /* 0x0000004942057224 */ /* 0x000fc800078e0205 */
[----:B------:R-:W-:Y:S01]  /*2230*/  IMAD.IADD R5, R69, 0x1, R5 ;  /* 0x0000000145057824 */ /* 0x000fe200078e0205 */
[----:B------:R-:W-:Y:S06]  /*2240*/  @!P0 BRA `(.L_x_32) ;  /* 0x0000001000e48947 */ /* 0x000fec0003800000 */
[----:B------:R-:W0:Y:S01]  /*2250*/  LDC.64 R74, c[0x0][0x5b8] ;  /* 0x00016e00ff4a7b82 */ /* 0x000e220000000a00 */
[----:B------:R-:W-:-:S07]  /*2260*/  ULDC.64 UR4, c[0x0][0x5c0] ;  /* 0x0001700000047ab9 */ /* 0x000fce0000000a00 */
[----:B------:R-:W1:Y:S08]  /*2270*/  LDC.64 R76, c[0x0][0x5b0] ;  /* 0x00016c00ff4c7b82 */ /* 0x000e700000000a00 */
[----:B------:R-:W2:Y:S01]  /*2280*/  LDC.64 R78, c[0x0][0x5a8] ;  /* 0x00016a00ff4e7b82 */ /* 0x000ea20000000a00 */
[-C--:B0-----:R-:W-:Y:S02]  /*2290*/  IMAD R6, R11, R74.reuse, RZ ;  /* 0x0000004a0b067224 */ /* 0x081fe400078e02ff */
[----:B------:R-:W-:-:S04]  /*22a0*/  IMAD.WIDE.U32 R2, R19, R74, R8 ;  /* 0x0000004a13027225 */ /* 0x000fc800078e0008 */
[----:B------:R-:W-:Y:S01]  /*22b0*/  IMAD R69, R19, R75, R6 ;  /* 0x0000004b13457224 */ /* 0x000fe200078e0206 */
[----:B------:R-:W-:Y:S01]  /*22c0*/  IADD3 R10, P0, R14, R2, RZ ;  /* 0x000000020e0a7210 */ /* 0x000fe20007f1e0ff */
[----:B-1----:R-:W-:-:S03]  /*22d0*/  IMAD R2, R67, R76, RZ ;  /* 0x0000004c43027224 */ /* 0x002fc600078e02ff */
[----:B------:R-:W-:Y:S01]  /*22e0*/  IADD3.X R11, R15, R3, R69, P0, !PT ;  /* 0x000000030f0b7210 */ /* 0x000fe200007fe445 */
[C---:B------:R-:W-:Y:S02]  /*22f0*/  IMAD R67, R66.reuse, R77, R2 ;  /* 0x0000004d42437224 */ /* 0x040fe400078e0202 */
[----:B------:R-:W-:-:S04]  /*2300*/  IMAD.WIDE.U32 R2, R66, R76, R10 ;  /* 0x0000004c42027225 */ /* 0x000fc800078e000a */
[----:B------:R-:W-:Y:S01]  /*2310*/  IMAD.IADD R3, R3, 0x1, R67 ;  /* 0x0000000103037824 */ /* 0x000fe200078e0243 */
[----:B--2---:R-:W-:-:S04]  /*2320*/  LEA R12, P0, R2, R78, 0x2 ;  /* 0x0000004e020c7211 */ /* 0x004fc800078010ff */
[----:B------:R-:W-:-:S05]  /*2330*/  LEA.HI.X R13, R2, R79, R3, 0x2, P0 ;  /* 0x0000004f020d7211 */ /* 0x000fca00000f1403 */
[----:B------:R0:W2:Y:S01]  /*2340*/  @P3 LDG.E.LTC128B R18, desc[UR52][R12.64] ;  /* 0x000000340c123981 */ /* 0x0000a2000c1e1920 */
[----:B------:R-:W-:Y:S01]  /*2350*/  IMAD.WIDE.U32 R2, R66, R76, R14 ;  /* 0x0000004c42027225 */ /* 0x000fe200078e000e */
[----:B------:R-:W-:Y:S01]  /*2360*/  SHF.L.U64.HI R65, R76, 0x3, R77 ;  /* 0x000000034c417819 */ /* 0x000fe2000001024d */
[----:B------:R-:W-:Y:S01]  /*2370*/  BSSY B1, `(.L_x_33) ;  /* 0x0000017000017945 */ /* 0x000fe20003800000 */
[----:B------:R-:W-:Y:S01]  /*2380*/  ISETP.GT.AND P1, PT, R0, 0x8, P1 ;  /* 0x000000080000780c */ /* 0x000fe20000f24270 */
[----:B------:R-:W-:Y:S01]  /*2390*/  IMAD.SHL.U32 R64, R76, 0x8, RZ ;  /* 0x000000084c407824 */ /* 0x000fe200078e00ff */
[----:B------:R-:W-:-:S03]  /*23a0*/  IADD3 R20, P0, R8, R2, RZ ;  /* 0x0000000208147210 */ /* 0x000fc60007f1e0ff */
[----:B------:R-:W-:Y:S01]  /*23b0*/  IMAD.WIDE.U32 R64, R66, R76, R64 ;  /* 0x0000004c42407225 */ /* 0x000fe200078e0040 */
[----:B------:R-:W-:Y:S02]  /*23c0*/  IADD3.X R21, R9, R67, R3, P0, !PT ;  /* 0x0000004309157210 */ /* 0x000fe400007fe403 */
[C---:B------:R-:W-:Y:S01]  /*23d0*/  LEA R6, P0, R68.reuse, UR4, 0x2 ;  /* 0x0000000444067c11 */ /* 0x040fe2000f8010ff */
[----:B------:R-:W-:Y:S02]  /*23e0*/  IMAD.IADD R67, R67, 0x1, R65 ;  /* 0x0000000143437824 */ /* 0x000fe400078e0241 */
[----:B------:R-:W-:Y:S01]  /*23f0*/  IMAD.WIDE.U32 R20, R19, R74, R20 ;  /* 0x0000004a13147225 */ /* 0x000fe200078e0014 */
[----:B------:R-:W-:Y:S02]  /*2400*/  LEA.HI.X R7, R68, UR5, R5, 0x2, P0 ;  /* 0x0000000544077c11 */ /* 0x000fe400080f1405 */
[----:B------:R-:W-:Y:S01]  /*2410*/  ISETP.GT.AND P0, PT, R4, 0x1, PT ;  /* 0x000000010400780c */ /* 0x000fe20003f04270 */
[----:B------:R-:W-:Y:S01]  /*2420*/  IMAD.IADD R3, R69, 0x1, R21 ;  /* 0x0000000145037824 */ /* 0x000fe200078e0215 */
[----:B------:R-:W-:-:S02]  /*2430*/  LEA R2, P2, R20, R78, 0x2 ;  /* 0x0000004e14027211 */ /* 0x000fc400078410ff */
[----:B------:R-:W-:Y:S02]  /*2440*/  ISETP.GT.AND P5, PT, R0, RZ, P0 ;  /* 0x000000ff0000720c */ /* 0x000fe400007a4270 */
[----:B------:R-:W-:Y:S02]  /*2450*/  LEA.HI.X R3, R20, R79, R3, 0x2, P2 ;  /* 0x0000004f14037211 */ /* 0x000fe400010f1403 */
[----:B0-----:R-:W-:-:S04]  /*2460*/  IADD3 R13, P2, R10, R64, RZ ;  /* 0x000000400a0d7210 */ /* 0x001fc80007f5e0ff */
[----:B------:R-:W-:Y:S01]  /*2470*/  LEA R12, P4, R13, R78, 0x2 ;  /* 0x0000004e0d0c7211 */ /* 0x000fe200078810ff */
[----:B------:R-:W-:Y:S02]  /*2480*/  IMAD.X R20, R67, 0x1, R11, P2 ;  /* 0x0000000143147824 */ /* 0x000fe400010e060b */
[----:B--2---:R-:W-:-:S04]  /*2490*/  FMUL R5, R18, R23 ;  /* 0x0000001712057220 */ /* 0x004fc80000400000 */
[----:B------:R-:W-:-:S05]  /*24a0*/  FFMA R5, R24, R22, R5 ;  /* 0x0000001618057223 */ /* 0x000fca0000000005 */
[----:B------:R0:W-:Y:S01]  /*24b0*/  @P3 STG.E desc[UR52][R6.64], R5 ;  /* 0x0000000506003986 */ /* 0x0001e2000c101934 */
[----:B------:R-:W-:Y:S05]  /*24c0*/  @!P5 BRA `(.L_x_34) ;  /* 0x000000000004d947 */ /* 0x000fea0003800000 */
[----:B------:R1:W5:Y:S02]  /*24d0*/  LDG.E.LTC128B R18, desc[UR52][R2.64+0x4] ;  /* 0x0000043402127981 */ /* 0x000364000c1e1920 */
.L_x_34:
[----:B------:R-:W-:Y:S05]  /*24e0*/  BSYNC B1 ;  /* 0x0000000000017941 */ /* 0x000fea0003800000 */
.L_x_33:
[----:B-----5:R-:W-:Y:S01]  /*24f0*/  FMUL R10, R18, R23 ;  /* 0x00000017120a7220 */ /* 0x020fe20000400000 */
[----:B------:R-:W-:-:S03]  /*2500*/  LEA.HI.X R13, R13, R79, R20, 0x2, P4 ;  /* 0x0000004f0d0d7211 */ /* 0x000fc600020f1414 */
[----:B------:R-:W-:-:S05]  /*2510*/  FFMA R25, R25, R22, R10 ;  /* 0x0000001619197223 */ /* 0x000fca000000000a */
[----:B------:R2:W-:Y:S04]  /*2520*/  @P5 STG.E desc[UR52][R6.64+0x4], R25 ;  /* 0x0000041906005986 */ /* 0x0005e8000c101934 */
[----:B------:R-:W0:Y:S01]  /*2530*/  @P1 LDG.E.LTC128B R18, desc[UR52][R12.64] ;  /* 0x000000340c121981 */ /* 0x000e22000c1e1920 */
[----:B------:R-:W-:Y:S01]  /*2540*/  IADD3 R14, P2, P3, R8, R64, R14 ;  /* 0x00000040080e7210 */ /* 0x000fe20007b5e00e */
[----:B------:R-:W-:Y:S01]  /*2550*/  BSSY B1, `(.L_x_35) ;  /* 0x0000010000017945 */ /* 0x000fe20003800000 */
[C---:B------:R-:W-:Y:S02]  /*2560*/  SHF.L.U64.HI R11, R72.reuse, 0x5, R73 ;  /* 0x00000005480b7819 */ /* 0x040fe40000010249 */
[----:B------:R-:W-:Y:S02]  /*2570*/  IADD3.X R15, R9, R67, R15, P2, P3 ;  /* 0x00000043090f7210 */ /* 0x000fe400017e640f */
[----:B------:R-:W-:-:S02]  /*2580*/  LEA R10, P3, R72, R6, 0x5 ;  /* 0x00000006480a7211 */ /* 0x000fc400078628ff */
[----:B------:R-:W-:Y:S01]  /*2590*/  ISETP.GT.AND P0, PT, R0, 0x8, P0 ;  /* 0x000000080000780c */ /* 0x000fe20000704270 */
[----:B------:R-:W-:Y:S01]  /*25a0*/  IMAD.WIDE.U32 R14, R19, R74, R14 ;  /* 0x0000004a130e7225 */ /* 0x000fe200078e000e */
[----:B------:R-:W-:-:S03]  /*25b0*/  ISETP.GT.AND P2, PT, R4, 0x8, PT ;  /* 0x000000080400780c */ /* 0x000fc60003f44270 */
[----:B------:R-:W-:Y:S01]  /*25c0*/  IMAD.X R11, R11, 0x1, R7, P3 ;  /* 0x000000010b0b7824 */ /* 0x000fe200018e0607 */
[----:B------:R-:W-:Y:S01]  /*25d0*/  LEA R8, P4, R14, R78, 0x2 ;  /* 0x0000004e0e087211 */ /* 0x000fe200078810ff */
[----:B------:R-:W-:-:S05]  /*25e0*/  IMAD.IADD R9, R69, 0x1, R15 ;  /* 0x0000000145097824 */ /* 0x000fca00078e020f */
[----:B------:R-:W-:Y:S01]  /*25f0*/  LEA.HI.X R9, R14, R79, R9, 0x2, P4 ;  /* 0x0000004f0e097211 */ /* 0x000fe200020f1409 */
[----:B0-----:R-:W-:-:S04]  /*2600*/  FMUL R5, R18, R23 ;  /* 0x0000001712057220 */ /* 0x001fc80000400000 */
[----:B------:R-:W-:-:S05]  /*2610*/  FFMA R5, R26, R22, R5 ;  /* 0x000000161a057223 */ /* 0x000fca0000000005 */
[----:B------:R2:W-:Y:S01]  /*2620*/  @P1 STG.E desc[UR52][R10.64], R5 ;  /* 0x000000050a001986 */ /* 0x0005e2000c101934 */
[----:B------:R-:W-:Y:S05]  /*2630*/  @!P0 BRA `(.L_x_36) ;  /* 0x0000000000048947 */ /* 0x000fea0003800000 */
[----:B------:R0:W5:Y:S02]  /*2640*/  LDG.E.LTC128B R18, desc[UR52][R8.64+0x4] ;  /* 0x0000043408127981 */ /* 0x000164000c1e1920 */
.L_x_36:
[----:B------:R-:W-:Y:S05]  /*2650*/  BSYNC B1 ;  /* 0x0000000000017941 */ /* 0x000fea0003800000 */
.L_x_35:
[----:B-----5:R-:W-:Y:S01]  /*2660*/  FMUL R12, R18, R23 ;  /* 0x00000017120c7220 */ /* 0x020fe20000400000 */
[----:B------:R-:W-:Y:S01]  /*2670*/  ISETP.GT.AND P3, PT, R0, RZ, P2 ;  /* 0x000000ff0000720c */ /* 0x000fe20001764270 */
[----:B------:R-:W-:Y:S01]  /*2680*/  BSSY B1, `(.L_x_37) ;  /* 0x0000006000017945 */ /* 0x000fe20003800000 */
[----:B------:R-:W-:Y:S01]  /*2690*/  ISETP.GT.AND P1, PT, R4, 0x9, PT ;  /* 0x000000090400780c */ /* 0x000fe20003f24270 */
[----:B------:R-:W-:-:S05]  /*26a0*/  FFMA R27, R27, R22, R12 ;  /* 0x000000161b1b7223 */ /* 0x000fca000000000c */
[----:B------:R3:W-:Y:S05]  /*26b0*/  @P0 STG.E desc[UR52][R10.64+0x4], R27 ;  /* 0x0000041b0a000986 */ /* 0x0007ea000c101934 */
[----:B------:R-:W-:Y:S05]  /*26c0*/  @!P3 BRA `(.L_x_38) ;  /* 0x000000000004b947 */ /* 0x000fea0003800000 */
[----:B------:R4:W5:Y:S02]  /*26d0*/  LDG.E.LTC128B R18, desc[UR52][R2.64+0x20] ;  /* 0x0000203402127981 */ /* 0x000964000c1e1920 */
.L_x_38:
[----:B------:R-:W-:Y:S05]  /*26e0*/  BSYNC B1 ;  /* 0x0000000000017941 */ /* 0x000fea0003800000 */
.L_x_37:
[----:B--2--5:R-:W-:Y:S01]  /*26f0*/  FMUL R5, R18, R23 ;  /* 0x0000001712057220 */ /* 0x024fe20000400000 */
[----:B------:R-:W-:Y:S01]  /*2700*/  ISETP.GT.AND P0, PT, R0, RZ, P1 ;  /* 0x000000ff0000720c */ /* 0x000fe20000f04270 */
[----:B------:R-:W-:Y:S02]  /*2710*/  BSSY B1, `(.L_x_39) ;  /* 0x0000005000017945 */ /* 0x000fe40003800000 */
[----:B------:R-:W-:-:S05]  /*2720*/  FFMA R5, R28, R22, R5 ;  /* 0x000000161c057223 */ /* 0x000fca0000000005 */
[----:B------:R2:W-:Y:S05]  /*2730*/  @P3 STG.E desc[UR52][R6.64+0x20], R5 ;  /* 0x0000200506003986 */ /* 0x0005ea000c101934 */
[----:B------:R-:W-:Y:S05]  /*2740*/  @!P0 BRA `(.L_x_40) ;  /* 0x0000000000048947 */ /* 0x000fea0003800000 */
[----:B------:R0:W5:Y:S02]  /*2750*/  LDG.E.LTC128B R18, desc[UR52][R2.64+0x24] ;  /* 0x0000243402127981 */ /* 0x000164000c1e1920 */
.L_x_40:
[----:B------:R-:W-:Y:S05]  /*2760*/  BSYNC B1 ;  /* 0x0000000000017941 */ /* 0x000fea0003800000 */
.L_x_39:
[----:B-----5:R-:W-:Y:S01]  /*2770*/  FMUL R12, R18, R23 ;  /* 0x00000017120c7220 */ /* 0x020fe20000400000 */
[----:B------:R-:W-:Y:S01]  /*2780*/  ISETP.GT.AND P2, PT, R0, 0x8, P2 ;  /* 0x000000080000780c */ /* 0x000fe20001744270 */
[----:B------:R-:W-:Y:S02]  /*2790*/  BSSY B1, `(.L_x_41) ;  /* 0x0000005000017945 */ /* 0x000fe40003800000 */
[----:B------:R-:W-:-:S05]  /*27a0*/  FFMA R29, R29, R22, R12 ;  /* 0x000000161d1d7223 */ /* 0x000fca000000000c */
[----:B------:R0:W-:Y:S05]  /*27b0*/  @P0 STG.E desc[UR52][R6.64+0x24], R29 ;  /* 0x0000241d06000986 */ /* 0x0001ea000c101934 */
[----:B------:R-:W-:Y:S05]  /*27c0*/  @!P2 BRA `(.L_x_42) ;  /* 0x000000000004a947 */ /* 0x000fea0003800000 */
[----:B------:R0:W5:Y:S02]  /*27d0*/  LDG.E.LTC128B R18, desc[UR52][R8.64+0x20] ;  /* 0x0000203408127981 */ /* 0x000164000c1e1920 */
.L_x_42:
[----:B------:R-:W-:Y:S05]  /*27e0*/  BSYNC B1 ;  /* 0x0000000000017941 */ /* 0x000fea0003800000 */
.L_x_41:
[----:B--2--5:R-:W-:Y:S01]  /*27f0*/  FMUL R5, R18, R23 ;  /* 0x0000001712057220 */ /* 0x024fe20000400000 */
[----:B------:R-:W-:Y:S01]  /*2800*/  ISETP.GT.AND P1, PT, R0, 0x8, P1 ;  /* 0x000000080000780c */ /* 0x000fe20000f24270 */
[----:B------:R-:W-:Y:S01]  /*2810*/  BSSY B1, `(.L_x_43) ;  /* 0x0000006000017945 */ /* 0x000fe20003800000 */
[----:B------:R-:W-:Y:S01]  /*2820*/  ISETP.GT.AND P0, PT, R4, 0x10, PT ;  /* 0x000000100400780c */ /* 0x000fe20003f04270 */
[----:B------:R-:W-:-:S05]  /*2830*/  FFMA R5, R30, R22, R5 ;  /* 0x000000161e057223 */ /* 0x000fca0000000005 */
[----:B------:R2:W-:Y:S05]  /*2840*/  @P2 STG.E desc[UR52][R10.64+0x20], R5 ;  /* 0x000020050a002986 */ /* 0x0005ea000c101934 */
[----:B------:R-:W-:Y:S05]  /*2850*/  @!P1 BRA `(.L_x_44) ;  /* 0x0000000000049947 */ /* 0x000fea0003800000 */
[----:B------:R0:W5:Y:S02]  /*2860*/  LDG.E.LTC128B R18, desc[UR52][R8.64+0x24] ;  /* 0x0000243408127981 */ /* 0x000164000c1e1920 */
.L_x_44:
[----:B------:R-:W-:Y:S05]  /*2870*/  BSYNC B1 ;  /* 0x0000000000017941 */ /* 0x000fea0003800000 */
.L_x_43:
        /* <DEDUP_REMOVED lines=8> */
.L_x_46:
[----:B------:R-:W-:Y:S05]  /*2900*/  BSYNC B1 ;  /* 0x0000000000017941 */ /* 0x000fea0003800000 */
.L_x_45:
[----:B--2--5:R-:W-:Y:S01]  /*2910*/  FMUL R5, R18, R23 ;  /* 0x0000001712057220 */ /* 0x024fe20000400000 */
[----:B------:R-:W-:Y:S01]  /*2920*/  ISETP.GT.AND P1, PT, R0, RZ, P2 ;  /* 0x000000ff0000720c */ /* 0x000fe20001724270 */
[----:B------:R-:W-:Y:S02]  /*2930*/  BSSY B1, `(.L_x_47) ;  /* 0x0000005000017945 */ /* 0x000fe40003800000 */
[----:B------:R-:W-:-:S05]  /*2940*/  FFMA R5, R32, R22, R5 ;  /* 0x0000001620057223 */ /* 0x000fca0000000005 */
[----:B------:R2:W-:Y:S05]  /*2950*/  @P3 STG.E desc[UR52][R6.64+0x40], R5 ;  /* 0x0000400506003986 */ /* 0x0005ea000c101934 */
[----:B------:R-:W-:Y:S05]  /*2960*/  @!P1 BRA `(.L_x_48) ;  /* 0x0000000000049947 */ /* 0x000fea0003800000 */
[----:B------:R0:W5:Y:S02]  /*2970*/  LDG.E.LTC128B R18, desc[UR52][R2.64+0x44] ;  /* 0x0000443402127981 */ /* 0x000164000c1e1920 */
.L_x_48:
[----:B------:R-:W-:Y:S05]  /*2980*/  BSYNC B1 ;  /* 0x0000000000017941 */ /* 0x000fea0003800000 */
.L_x_47:
[----:B-----5:R-:W-:Y:S01]  /*2990*/  FMUL R12, R18, R23 ;  /* 0x00000017120c7220 */ /* 0x020fe20000400000 */
[----:B------:R-:W-:Y:S01]  /*29a0*/  ISETP.GT.AND P0, PT, R0, 0x8, P0 ;  /* 0x000000080000780c */ /* 0x000fe20000704270 */
[----:B------:R-:W-:Y:S02]  /*29b0*/  BSSY B1, `(.L_x_49) ;  /* 0x0000005000017945 */ /* 0x000fe40003800000 */
[----:B------:R-:W-:-:S05]  /*29c0*/  FFMA R33, R33, R22, R12 ;  /* 0x0000001621217223 */ /* 0x000fca000000000c */
[----:B------:R0:W-:Y:S05]  /*29d0*/  @P1 STG.E desc[UR52][R6.64+0x44], R33 ;  /* 0x0000442106001986 */ /* 0x0001ea000c101934 */
[----:B------:R-:W-:Y:S05]  /*29e0*/  @!P0 BRA `(.L_x_50) ;  /* 0x0000000000048947 */ /* 0x000fea0003800000 */
[----:B------:R0:W5:Y:S02]  /*29f0*/  LDG.E.LTC128B R18, desc[UR52][R8.64+0x40] ;  /* 0x0000403408127981 */ /* 0x000164000c1e1920 */
.L_x_50:
[----:B------:R-:W-:Y:S05]  /*2a00*/  BSYNC B1 ;  /* 0x0000000000017941 */ /* 0x000fea0003800000 */
.L_x_49:
        /* <DEDUP_REMOVED lines=8> */
.L_x_52:
[----:B------:R-:W-:Y:S05]  /*2a90*/  BSYNC B1 ;  /* 0x0000000000017941 */ /* 0x000fea0003800000 */
.L_x_51:
        /* <DEDUP_REMOVED lines=8> */
.L_x_54:
[----:B------:R-:W-:Y:S05]  /*2b20*/  BSYNC B1 ;  /* 0x0000000000017941 */ /* 0x000fea0003800000 */
.L_x_53:
[----:B--2--5:R-:W-:Y:S01]  /*2b30*/  FMUL R5, R18, R23 ;  /* 0x0000001712057220 */ /* 0x024fe20000400000 */
[----:B------:R-:W-:Y:S01]  /*2b40*/  ISETP.GT.AND P2, PT, R0, RZ, P0 ;  /* 0x000000ff0000720c */ /* 0x000fe20000744270 */
[----:B------:R-:W-:Y:S02]  /*2b50*/  BSSY B1, `(.L_x_55) ;  /* 0x0000005000017945 */ /* 0x000fe40003800000 */
[----:B------:R-:W-:-:S05]  /*2b60*/  FFMA R5, R36, R22, R5 ;  /* 0x0000001624057223 */ /* 0x000fca0000000005 */
[----:B------:R2:W-:Y:S05]  /*2b70*/  @P3 STG.E desc[UR52][R6.64+0x60], R5 ;  /* 0x0000600506003986 */ /* 0x0005ea000c101934 */
[----:B------:R-:W-:Y:S05]  /*2b80*/  @!P2 BRA `(.L_x_56) ;  /* 0x000000000004a947 */ /* 0x000fea0003800000 */
[----:B------:R0:W5:Y:S02]  /*2b90*/  LDG.E.LTC128B R18, desc[UR52][R2.64+0x64] ;  /* 0x0000643402127981 */ /* 0x000164000c1e1920 */
.L_x_56:
[----:B------:R-:W-:Y:S05]  /*2ba0*/  BSYNC B1 ;  /* 0x0000000000017941 */ /* 0x000fea0003800000 */
.L_x_55:
[----:B-----5:R-:W-:Y:S01]  /*2bb0*/  FMUL R12, R18, R23 ;  /* 0x00000017120c7220 */ /* 0x020fe20000400000 */
[----:B------:R-:W-:Y:S01]  /*2bc0*/  ISETP.GT.AND P1, PT, R0, 0x8, P1 ;  /* 0x000000080000780c */ /* 0x000fe20000f24270 */
[----:B------:R-:W-:Y:S02]  /*2bd0*/  BSSY B1, `(.L_x_57) ;  /* 0x0000005000017945 */ /* 0x000fe40003800000 */
[----:B------:R-:W-:-:S05]  /*2be0*/  FFMA R37, R37, R22, R12 ;  /* 0x0000001625257223 */ /* 0x000fca000000000c */
[----:B------:R0:W-:Y:S05]  /*2bf0*/  @P2 STG.E desc[UR52][R6.64+0x64], R37 ;  /* 0x0000642506002986 */ /* 0x0001ea000c101934 */
[----:B------:R-:W-:Y:S05]  /*2c00*/  @!P1 BRA `(.L_x_58) ;  /* 0x0000000000049947 */ /* 0x000fea0003800000 */
[----:B------:R0:W5:Y:S02]  /*2c10*/  LDG.E.LTC128B R18, desc[UR52][R8.64+0x60] ;  /* 0x0000603408127981 */ /* 0x000164000c1e1920 */
.L_x_58:
[----:B------:R-:W-:Y:S05]  /*2c20*/  BSYNC B1 ;  /* 0x0000000000017941 */ /* 0x000fea0003800000 */
.L_x_57:
        /* <DEDUP_REMOVED lines=8> */
.L_x_60:
[----:B------:R-:W-:Y:S05]  /*2cb0*/  BSYNC B1 ;  /* 0x0000000000017941 */ /* 0x000fea0003800000 */
.L_x_59:
        /* <DEDUP_REMOVED lines=8> */
.L_x_62:
[----:B------:R-:W-:Y:S05]  /*2d40*/  BSYNC B1 ;  /* 0x0000000000017941 */ /* 0x000fea0003800000 */
.L_x_61:
[----:B--2--5:R-:W-:Y:S01]  /*2d50*/  FMUL R5, R18, R23 ;  /* 0x0000001712057220 */ /* 0x024fe20000400000 */
[----:B------:R-:W-:Y:S01]  /*2d60*/  ISETP.GT.AND P0, PT, R0, RZ, P1 ;  /* 0x000000ff0000720c */ /* 0x000fe20000f04270 */
[----:B------:R-:W-:Y:S02]  /*2d70*/  BSSY B1, `(.L_x_63) ;  /* 0x0000005000017945 */ /* 0x000fe40003800000 */
[----:B------:R-:W-:-:S05]  /*2d80*/  FFMA R5, R40, R22, R5 ;  /* 0x0000001628057223 */ /* 0x000fca0000000005 */
[----:B------:R2:W-:Y:S05]  /*2d90*/  @P3 STG.E desc[UR52][R6.64+0x80], R5 ;  /* 0x0000800506003986 */ /* 0x0005ea000c101934 */
[----:B------:R-:W-:Y:S05]  /*2da0*/  @!P0 BRA `(.L_x_64) ;  /* 0x0000000000048947 */ /* 0x000fea0003800000 */
[----:B------:R0:W5:Y:S02]  /*2db0*/  LDG.E.LTC128B R18, desc[UR52][R2.64+0x84] ;  /* 0x0000843402127981 */ /* 0x000164000c1e1920 */
.L_x_64:
[----:B------:R-:W-:Y:S05]  /*2dc0*/  BSYNC B1 ;  /* 0x0000000000017941 */ /* 0x000fea0003800000 */
.L_x_63:
[----:B-----5:R-:W-:Y:S01]  /*2dd0*/  FMUL R12, R18, R23 ;  /* 0x00000017120c7220 */ /* 0x020fe20000400000 */
[----:B------:R-:W-:Y:S01]  /*2de0*/  ISETP.GT.AND P2, PT, R0, 0x8, P2 ;  /* 0x000000080000780c */ /* 0x000fe20001744270 */
[----:B------:R-:W-:Y:S02]  /*2df0*/  BSSY B1, `(.L_x_65) ;  /* 0x0000005000017945 */ /* 0x000fe40003800000 */
[----:B------:R-:W-:-:S05]  /*2e00*/  FFMA R41, R41, R22, R12 ;  /* 0x0000001629297223 */ /* 0x000fca000000000c */
[----:B------:R0:W-:Y:S05]  /*2e10*/  @P0 STG.E desc[UR52][R6.64+0x84], R41 ;  /* 0x0000842906000986 */ /* 0x0001ea000c101934 */
[----:B------:R-:W-:Y:S05]  /*2e20*/  @!P2 BRA `(.L_x_66) ;  /* 0x000000000004a947 */ /* 0x000fea0003800000 */
[----:B------:R0:W5:Y:S02]  /*2e30*/  LDG.E.LTC128B R18, desc[UR52][R8.64+0x80] ;  /* 0x0000803408127981 */ /* 0x000164000c1e1920 */
.L_x_66:
[----:B------:R-:W-:Y:S05]  /*2e40*/  BSYNC B1 ;  /* 0x0000000000017941 */ /* 0x000fea0003800000 */
.L_x_65:
        /* <DEDUP_REMOVED lines=8> */
.L_x_68:
[----:B------:R-:W-:Y:S05]  /*2ed0*/  BSYNC B1 ;  /* 0x0000000000017941 */ /* 0x000fea0003800000 */
.L_x_67:
        /* <DEDUP_REMOVED lines=8> */
.L_x_70:
[----:B------:R-:W-:Y:S05]  /*2f60*/  BSYNC B1 ;  /* 0x0000000000017941 */ /* 0x000fea0003800000 */
.L_x_69:
[----:B--2--5:R-:W-:Y:S01]  /*2f70*/  FMUL R5, R18, R23 ;  /* 0x0000001712057220 */ /* 0x024fe20000400000 */
[----:B------:R-:W-:Y:S01]  /*2f80*/  ISETP.GT.AND P1, PT, R0, RZ, P2 ;  /* 0x000000ff0000720c */ /* 0x000fe20001724270 */
[----:B------:R-:W-:Y:S02]  /*2f90*/  BSSY B1, `(.L_x_71) ;  /* 0x0000005000017945 */ /* 0x000fe40003800000 */
[----:B------:R-:W-:-:S05]  /*2fa0*/  FFMA R5, R44, R22, R5 ;  /* 0x000000162c057223 */ /* 0x000fca0000000005 */
[----:B------:R2:W-:Y:S05]  /*2fb0*/  @P3 STG.E desc[UR52][R6.64+0xa0], R5 ;  /* 0x0000a00506003986 */ /* 0x0005ea000c101934 */
[----:B------:R-:W-:Y:S05]  /*2fc0*/  @!P1 BRA `(.L_x_72) ;  /* 0x0000000000049947 */ /* 0x000fea0003800000 */
[----:B------:R0:W5:Y:S02]  /*2fd0*/  LDG.E.LTC128B R18, desc[UR52][R2.64+0xa4] ;  /* 0x0000a43402127981 */ /* 0x000164000c1e1920 */
.L_x_72:
[----:B------:R-:W-:Y:S05]  /*2fe0*/  BSYNC B1 ;  /* 0x0000000000017941 */ /* 0x000fea0003800000 */
.L_x_71:
[----:B-----5:R-:W-:Y:S01]  /*2ff0*/  FMUL R12, R18, R23 ;  /* 0x00000017120c7220 */ /* 0x020fe20000400000 */
[----:B------:R-:W-:Y:S01]  /*3000*/  ISETP.GT.AND P0, PT, R0, 0x8, P0 ;  /* 0x000000080000780c */ /* 0x000fe20000704270 */
[----:B------:R-:W-:Y:S02]  /*3010*/  BSSY B1, `(.L_x_73) ;  /* 0x0000005000017945 */ /* 0x000fe40003800000 */
[----:B------:R-:W-:-:S05]  /*3020*/  FFMA R45, R45, R22, R12 ;  /* 0x000000162d2d7223 */ /* 0x000fca000000000c */
[----:B------:R0:W-:Y:S05]  /*3030*/  @P1 STG.E desc[UR52][R6.64+0xa4], R45 ;  /* 0x0000a42d06001986 */ /* 0x0001ea000c101934 */
[----:B------:R-:W-:Y:S05]  /*3040*/  @!P0 BRA `(.L_x_74) ;  /* 0x0000000000048947 */ /* 0x000fea0003800000 */
[----:B------:R0:W5:Y:S02]  /*3050*/  LDG.E.LTC128B R18, desc[UR52][R8.64+0xa0] ;  /* 0x0000a03408127981 */ /* 0x000164000c1e1920 */
.L_x_74:
[----:B------:R-:W-:Y:S05]  /*3060*/  BSYNC B1 ;  /* 0x0000000000017941 */ /* 0x000fea0003800000 */
.L_x_73:
        /* <DEDUP_REMOVED lines=8> */
.L_x_76:
[----:B------:R-:W-:Y:S05]  /*30f0*/  BSYNC B1 ;  /* 0x0000000000017941 */ /* 0x000fea0003800000 */
.L_x_75:
        /* <DEDUP_REMOVED lines=8> */
.L_x_78:
[----:B------:R-:W-:Y:S05]  /*3180*/  BSYNC B1 ;  /* 0x0000000000017941 */ /* 0x000fea0003800000 */
.L_x_77:
[----:B--2--5:R-:W-:Y:S01]  /*3190*/  FMUL R5, R18, R23 ;  /* 0x0000001712057220 */ /* 0x024fe20000400000 */
[----:B------:R-:W-:Y:S01]  /*31a0*/  ISETP.GT.AND P2, PT, R0, RZ, P0 ;  /* 0x000000ff0000720c */ /* 0x000fe20000744270 */
[----:B------:R-:W-:Y:S02]  /*31b0*/  BSSY B1, `(.L_x_79) ;  /* 0x0000005000017945 */ /* 0x000fe40003800000 */
[----:B------:R-:W-:-:S05]  /*31c0*/  FFMA R5, R48, R22, R5 ;  /* 0x0000001630057223 */ /* 0x000fca0000000005 */
[----:B------:R2:W-:Y:S05]  /*31d0*/  @P3 STG.E desc[UR52][R6.64+0xc0], R5 ;  /* 0x0000c00506003986 */ /* 0x0005ea000c101934 */
[----:B------:R-:W-:Y:S05]  /*31e0*/  @!P2 BRA `(.L_x_80) ;  /* 0x000000000004a947 */ /* 0x000fea0003800000 */
[----:B------:R0:W5:Y:S02]  /*31f0*/  LDG.E.LTC128B R18, desc[UR52][R2.64+0xc4] ;  /* 0x0000c43402127981 */ /* 0x000164000c1e1920 */
.L_x_80:
[----:B------:R-:W-:Y:S05]  /*3200*/  BSYNC B1 ;  /* 0x0000000000017941 */ /* 0x000fea0003800000 */
.L_x_79:
[----:B-----5:R-:W-:Y:S01]  /*3210*/  FMUL R12, R18, R23 ;  /* 0x00000017120c7220 */ /* 0x020fe20000400000 */
[----:B------:R-:W-:Y:S01]  /*3220*/  ISETP.GT.AND P1, PT, R0, 0x8, P1 ;  /* 0x000000080000780c */ /* 0x000fe20000f24270 */
[----:B------:R-:W-:Y:S02]  /*3230*/  BSSY B1, `(.L_x_81) ;  /* 0x0000005000017945 */ /* 0x000fe40003800000 */
[----:B------:R-:W-:-:S05]  /*3240*/  FFMA R49, R49, R22, R12 ;  /* 0x0000001631317223 */ /* 0x000fca000000000c */
[----:B------:R0:W-:Y:S05]  /*3250*/  @P2 STG.E desc[UR52][R6.64+0xc4], R49 ;  /* 0x0000c43106002986 */ /* 0x0001ea000c101934 */
[----:B------:R-:W-:Y:S05]  /*3260*/  @!P1 BRA `(.L_x_82) ;  /* 0x0000000000049947 */ /* 0x000fea0003800000 */
[----:B------:R0:W5:Y:S02]  /*3270*/  LDG.E.LTC128B R18, desc[UR52][R8.64+0xc0] ;  /* 0x0000c03408127981 */ /* 0x000164000c1e1920 */
.L_x_82:
[----:B------:R-:W-:Y:S05]  /*3280*/  BSYNC B1 ;  /* 0x0000000000017941 */ /* 0x000fea0003800000 */
.L_x_81:
        /* <DEDUP_REMOVED lines=8> */
.L_x_84:
[----:B------:R-:W-:Y:S05]  /*3310*/  BSYNC B1 ;  /* 0x0000000000017941 */ /* 0x000fea0003800000 */
.L_x_83:
[----:B-----5:R-:W-:Y:S01]  /*3320*/  FMUL R12, R18, R23 ;  /* 0x00000017120c7220 */ /* 0x020fe20000400000 */
[----:B------:R-:W-:Y:S01]  /*3330*/  ISETP.GT.AND P1, PT, R4, 0x39, PT ;  /* 0x000000390400780c */ /* 0x000fe20003f24270 */
[----:B------:R-:W-:Y:S01]  /*3340*/  @P0 IMAD.MOV.U32 R4, RZ, RZ, R10 ;  /* 0x000000ffff040224 */ /* 0x000fe200078e000a */
[----:B------:R-:W-:Y:S01]  /*3350*/  ISETP.GT.AND P3, PT, R0, RZ, P2 ;  /* 0x000000ff0000720c */ /* 0x000fe20001764270 */
[----:B------:R-:W-:Y:S01]  /*3360*/  FFMA R51, R51, R22, R12 ;  /* 0x0000001633337223 */ /* 0x000fe2000000000c */
[----:B--2---:R-:W-:Y:S01]  /*3370*/  @P0 IMAD.MOV.U32 R5, RZ, RZ, R11 ;  /* 0x000000ffff050224 */ /* 0x004fe200078e000b */
[----:B------:R-:W-:Y:S04]  /*3380*/  BSSY B1, `(.L_x_85) ;  /* 0x0000004000017945 */ /* 0x000fe80003800000 */
[----:B------:R2:W-:Y:S06]  /*3390*/  @P0 STG.E desc[UR52][R4.64+0xc4], R51 ;  /* 0x0000c43304000986 */ /* 0x0005ec000c101934 */
[----:B------:R-:W-:Y:S05]  /*33a0*/  @!P3 BRA `(.L_x_86) ;  /* 0x000000000004b947 */ /* 0x000fea0003800000 */
[----:B------:R0:W5:Y:S02]  /*33b0*/  LDG.E.LTC128B R18, desc[UR52][R2.64+0xe0] ;  /* 0x0000e03402127981 */ /* 0x000164000c1e1920 */
.L_x_86:
[----:B------:R-:W-:Y:S05]  /*33c0*/  BSYNC B1 ;  /* 0x0000000000017941 */ /* 0x000fea0003800000 */
.L_x_85:
[----:B--2--5:R-:W-:Y:S01]  /*33d0*/  FMUL R5, R18, R23 ;  /* 0x0000001712057220 */ /* 0x024fe20000400000 */
[----:B------:R-:W-:Y:S01]  /*33e0*/  @P3 IMAD.MOV.U32 R4, RZ, RZ, R6 ;  /* 0x000000ffff043224 */ /* 0x000fe200078e0006 */
[----:B------:R-:W-:Y:S01]  /*33f0*/  ISETP.GT.AND P0, PT, R0, RZ, P1 ;  /* 0x000000ff0000720c */ /* 0x000fe20000f04270 */
[----:B------:R-:W-:Y:S01]  /*3400*/  BSSY B1, `(.L_x_87) ;  /* 0x0000006000017945 */ /* 0x000fe20003800000 */
[----:B------:R-:W-:Y:S01]  /*3410*/  FFMA R13, R52, R22, R5 ;  /* 0x00000016340d7223 */ /* 0x000fe20000000005 */
[----:B------:R-:W-:-:S05]  /*3420*/  @P3 IMAD.MOV.U32 R5, RZ, RZ, R7 ;  /* 0x000000ffff053224 */ /* 0x000fca00078e0007 */
[----:B------:R2:W-:Y:S05]  /*3430*/  @P3 STG.E desc[UR52][R4.64+0xe0], R13 ;  /* 0x0000e00d04003986 */ /* 0x0005ea000c101934 */
[----:B------:R-:W-:Y:S05]  /*3440*/  @!P0 BRA `(.L_x_88) ;  /* 0x0000000000048947 */ /* 0x000fea0003800000 */
[----:B------:R0:W5:Y:S02]  /*3450*/  LDG.E.LTC128B R18, desc[UR52][R2.64+0xe4] ;  /* 0x0000e43402127981 */ /* 0x000164000c1e1920 */
.L_x_88:
[----:B------:R-:W-:Y:S05]  /*3460*/  BSYNC B1 ;  /* 0x0000000000017941 */ /* 0x000fea0003800000 */
.L_x_87:
[----:B01--45:R-:W-:Y:S01]  /*3470*/  FMUL R2, R18, R23 ;  /* 0x0000001712027220 */ /* 0x033fe20000400000 */
[----:B------:R-:W-:Y:S01]  /*3480*/  ISETP.GT.AND P2, PT, R0, 0x8, P2 ;  /* 0x000000080000780c */ /* 0x000fe20001744270 */
[----:B------:R-:W-:Y:S02]  /*3490*/  BSSY B1, `(.L_x_89) ;  /* 0x0000005000017945 */ /* 0x000fe40003800000 */
[----:B------:R-:W-:-:S05]  /*34a0*/  FFMA R53, R53, R22, R2 ;  /* 0x0000001635357223 */ /* 0x000fca0000000002 */
[----:B------:R0:W-:Y:S05]  /*34b0*/  @P0 STG.E desc[UR52][R6.64+0xe4], R53 ;  /* 0x0000e43506000986 */ /* 0x0001ea000c101934 */
[----:B------:R-:W-:Y:S05]  /*34c0*/  @!P2 BRA `(.L_x_90) ;  /* 0x000000000004a947 */ /* 0x000fea0003800000 */
[----:B------:R1:W5:Y:S02]  /*34d0*/  LDG.E.LTC128B R18, desc[UR52][R8.64+0xe0] ;  /* 0x0000e03408127981 */ /* 0x000364000c1e1920 */
.L_x_90:
[----:B------:R-:W-:Y:S05]  /*34e0*/  BSYNC B1 ;  /* 0x0000000000017941 */ /* 0x000fea0003800000 */
.L_x_89:
[----:B-----5:R-:W-:Y:S01]  /*34f0*/  FMUL R3, R18, R23 ;  /* 0x0000001712037220 */ /* 0x020fe20000400000 */
[----:B------:R-:W-:Y:S01]  /*3500*/  @P2 IMAD.MOV.U32 R2, RZ, RZ, R10 ;  /* 0x000000ffff022224 */ /* 0x000fe200078e000a */
[----:B------:R-:W-:Y:S01]  /*3510*/  ISETP.GT.AND P1, PT, R0, 0x8, P1 ;  /* 0x000000080000780c */ /* 0x000fe20000f24270 */
[----:B------:R-:W-:Y:S01]  /*3520*/  BSSY B1, `(.L_x_91) ;  /* 0x0000006000017945 */ /* 0x000fe20003800000 */
[----:B--2---:R-:W-:Y:S01]  /*3530*/  FFMA R5, R54, R22, R3 ;  /* 0x0000001636057223 */ /* 0x004fe20000000003 */
[----:B------:R-:W-:-:S05]  /*3540*/  @P2 IMAD.MOV.U32 R3, RZ, RZ, R11 ;  /* 0x000000ffff032224 */ /* 0x000fca00078e000b */
[----:B------:R2:W-:Y:S05]  /*3550*/  @P2 STG.E desc[UR52][R2.64+0xe0], R5 ;  /* 0x0000e00502002986 */ /* 0x0005ea000c101934 */
[----:B------:R-:W-:Y:S05]  /*3560*/  @!P1 BRA `(.L_x_92) ;  /* 0x0000000000049947 */ /* 0x000fea0003800000 */
[----:B------:R4:W5:Y:S02]  /*3570*/  LDG.E.LTC128B R18, desc[UR52][R8.64+0xe4] ;  /* 0x0000e43408127981 */ /* 0x000964000c1e1920 */
.L_x_92:
[----:B------:R-:W-:Y:S05]  /*3580*/  BSYNC B1 ;  /* 0x0000000000017941 */ /* 0x000fea0003800000 */
.L_x_91:
[----:B-----5:R-:W-:-:S04]  /*3590*/  FMUL R18, R18, R23 ;  /* 0x0000001712127220 */ /* 0x020fc80000400000 */
[----:B------:R-:W-:Y:S01]  /*35a0*/  FFMA R55, R55, R22, R18 ;  /* 0x0000001637377223 */ /* 0x000fe20000000012 */
[----:B------:R-:W-:Y:S06]  /*35b0*/  @!P1 BRA `(.L_x_93) ;  /* 0x0000000800009947 */ /* 0x000fec0003800000 */
[----:B------:R0:W-:Y:S01]  /*35c0*/  STG.E desc[UR52][R10.64+0xe4], R55 ;  /* 0x0000e4370a007986 */ /* 0x0001e2000c101934 */
[----:B------:R-:W-:Y:S05]  /*35d0*/  BRA `(.L_x_93) ;  /* 0x0000000400f87947 */ /* 0x000fea0003800000 */
.L_x_32:
[----:B------:R-:W-:Y:S01]  /*35e0*/  ULDC.64 UR4, c[0x0][0x5c0] ;  /* 0x0001700000047ab9 */ /* 0x000fe20000000a00 */
[----:B------:R-:W-:Y:S01]  /*35f0*/  ISETP.GT.AND P2, PT, R4, 0x1, PT ;  /* 0x000000010400780c */ /* 0x000fe20003f44270 */
[-C--:B------:R-:W-:Y:S01]  /*3600*/  FMUL R25, R25, R22.reuse ;  /* 0x0000001619197220 */ /* 0x080fe20000400000 */
[----:B------:R-:W-:Y:S01]  /*3610*/  LEA R2, P0, R68, UR4, 0x2 ;  /* 0x0000000444027c11 */ /* 0x000fe2000f8010ff */
[-C--:B------:R-:W-:Y:S01]  /*3620*/  FMUL R9, R26, R22.reuse ;  /* 0x000000161a097220 */ /* 0x080fe20000400000 */
[----:B------:R-:W-:Y:S01]  /*3630*/  ISETP.GT.AND P4, PT, R0, RZ, P2 ;  /* 0x000000ff0000720c */ /* 0x000fe20001784270 */
[-C--:B------:R-:W-:Y:S01]  /*3640*/  FMUL R27, R27, R22.reuse ;  /* 0x000000161b1b7220 */ /* 0x080fe20000400000 */
[----:B------:R-:W-:Y:S01]  /*3650*/  LEA.HI.X R3, R68, UR5, R5, 0x2, P0 ;  /* 0x0000000544037c11 */ /* 0x000fe200080f1405 */
[-C--:B------:R-:W-:Y:S01]  /*3660*/  FMUL R5, R24, R22.reuse ;  /* 0x0000001618057220 */ /* 0x080fe20000400000 */
[----:B------:R-:W-:Y:S01]  /*3670*/  ISETP.GT.AND P1, PT, R0, 0x8, P1 ;  /* 0x000000080000780c */ /* 0x000fe20000f24270 */
[-C--:B------:R-:W-:Y:S01]  /*3680*/  FMUL R29, R29, R22.reuse ;  /* 0x000000161d1d7220 */ /* 0x080fe20000400000 */
[----:B------:R-:W-:Y:S01]  /*3690*/  SHF.L.U64.HI R73, R72, 0x5, R73 ;  /* 0x0000000548497819 */ /* 0x000fe20000010249 */
[-C--:B------:R-:W-:Y:S01]  /*36a0*/  FMUL R11, R30, R22.reuse ;  /* 0x000000161e0b7220 */ /* 0x080fe20000400000 */
[----:B------:R0:W-:Y:S01]  /*36b0*/  @P3 STG.E desc[UR52][R2.64], R5 ;  /* 0x0000000502003986 */ /* 0x0001e2000c101934 */
[----:B------:R-:W-:Y:S01]  /*36c0*/  ISETP.GT.AND P3, PT, R4, 0x8, PT ;  /* 0x000000080400780c */ /* 0x000fe20003f64270 */
[----:B------:R-:W-:Y:S01]  /*36d0*/  FMUL R31, R31, R22 ;  /* 0x000000161f1f7220 */ /* 0x000fe20000400000 */
[----:B------:R-:W-:Y:S01]  /*36e0*/  LEA R6, P6, R72, R2, 0x5 ;  /* 0x0000000248067211 */ /* 0x000fe200078c28ff */
[-C--:B------:R-:W-:Y:S01]  /*36f0*/  FMUL R33, R33, R22.reuse ;  /* 0x0000001621217220 */ /* 0x080fe20000400000 */
[C---:B------:R-:W-:Y:S01]  /*3700*/  ISETP.GT.AND P2, PT, R0.reuse, 0x8, P2 ;  /* 0x000000080000780c */ /* 0x040fe20001744270 */
[----:B------:R-:W-:Y:S01]  /*3710*/  @P4 STG.E desc[UR52][R2.64+0x4], R25 ;  /* 0x0000041902004986 */ /* 0x000fe2000c101934 */
[----:B------:R-:W-:Y:S01]  /*3720*/  ISETP.GT.AND P5, PT, R0, RZ, P3 ;  /* 0x000000ff0000720c */ /* 0x000fe20001fa4270 */
[----:B------:R-:W-:Y:S01]  /*3730*/  IMAD.X R7, R73, 0x1, R3, P6 ;  /* 0x0000000149077824 */ /* 0x000fe200030e0603 */
[----:B------:R-:W-:Y:S01]  /*3740*/  ISETP.GT.AND P0, PT, R4, 0x9, PT ;  /* 0x000000090400780c */ /* 0x000fe20003f04270 */
[-C--:B------:R-:W-:Y:S01]  /*3750*/  FMUL R35, R35, R22.reuse ;  /* 0x0000001623237220 */ /* 0x080fe20000400000 */
[----:B------:R-:W-:Y:S01]  /*3760*/  ISETP.GT.AND P3, PT, R0, 0x8, P3 ;  /* 0x000000080000780c */ /* 0x000fe20001f64270 */
[-C--:B0-----:R-:W-:Y:S01]  /*3770*/  FMUL R5, R28, R22.reuse ;  /* 0x000000161c057220 */ /* 0x081fe20000400000 */
[----:B------:R-:W-:Y:S01]  /*3780*/  ISETP.GT.AND P4, PT, R0, RZ, P0 ;  /* 0x000000ff0000720c */ /* 0x000fe20000784270 */
[----:B------:R0:W-:Y:S01]  /*3790*/  @P1 STG.E desc[UR52][R6.64], R9 ;  /* 0x0000000906001986 */ /* 0x0001e2000c101934 */
[----:B------:R-:W-:Y:S01]  /*37a0*/  ISETP.GT.AND P1, PT, R4, 0x10, PT ;  /* 0x000000100400780c */ /* 0x000fe20003f24270 */
[-C--:B------:R-:W-:Y:S01]  /*37b0*/  FMUL R37, R37, R22.reuse ;  /* 0x0000001625257220 */ /* 0x080fe20000400000 */
[----:B------:R-:W-:Y:S01]  /*37c0*/  ISETP.GT.AND P0, PT, R0, 0x8, P0 ;  /* 0x000000080000780c */ /* 0x000fe20000704270 */
[----:B------:R-:W-:Y:S01]  /*37d0*/  @P2 STG.E desc[UR52][R6.64+0x4], R27 ;  /* 0x0000041b06002986 */ /* 0x000fe2000c101934 */
[----:B------:R-:W-:Y:S01]  /*37e0*/  ISETP.GT.AND P2, PT, R4, 0x11, PT ;  /* 0x000000110400780c */ /* 0x000fe20003f44270 */
[-C--:B------:R-:W-:Y:S01]  /*37f0*/  FMUL R39, R39, R22.reuse ;  /* 0x0000001627277220 */ /* 0x080fe20000400000 */
[-C--:B------:R-:W-:Y:S01]  /*3800*/  FMUL R41, R41, R22.reuse ;  /* 0x0000001629297220 */ /* 0x080fe20000400000 */
[----:B------:R1:W-:Y:S01]  /*3810*/  @P5 STG.E desc[UR52][R2.64+0x20], R5 ;  /* 0x0000200502005986 */ /* 0x0003e2000c101934 */
[C---:B------:R-:W-:Y:S01]  /*3820*/  ISETP.GT.AND P5, PT, R0.reuse, RZ, P1 ;  /* 0x000000ff0000720c */ /* 0x040fe20000fa4270 */
[-C--:B------:R-:W-:Y:S01]  /*3830*/  FMUL R43, R43, R22.reuse ;  /* 0x000000162b2b7220 */ /* 0x080fe20000400000 */
[----:B------:R-:W-:Y:S01]  /*3840*/  ISETP.GT.AND P1, PT, R0, 0x8, P1 ;  /* 0x000000080000780c */ /* 0x000fe20000f24270 */
[----:B------:R-:W-:Y:S01]  /*3850*/  @P4 STG.E desc[UR52][R2.64+0x24], R29 ;  /* 0x0000241d02004986 */ /* 0x000fe2000c101934 */
[-C--:B0-----:R-:W-:Y:S01]  /*3860*/  FMUL R9, R32, R22.reuse ;  /* 0x0000001620097220 */ /* 0x081fe20000400000 */
[-C--:B------:R-:W-:Y:S01]  /*3870*/  FMUL R45, R45, R22.reuse ;  /* 0x000000162d2d7220 */ /* 0x080fe20000400000 */
[-C--:B------:R-:W-:Y:S01]  /*3880*/  FMUL R47, R47, R22.reuse ;  /* 0x000000162f2f7220 */ /* 0x080fe20000400000 */
[----:B------:R0:W-:Y:S01]  /*3890*/  @P3 STG.E desc[UR52][R6.64+0x20], R11 ;  /* 0x0000200b06003986 */ /* 0x0001e2000c101934 */
[C---:B------:R-:W-:Y:S01]  /*38a0*/  ISETP.GT.AND P3, PT, R0.reuse, RZ, P2 ;  /* 0x000000ff0000720c */ /* 0x040fe20001764270 */
[-C--:B------:R-:W-:Y:S01]  /*38b0*/  FMUL R49, R49, R22.reuse ;  /* 0x0000001631317220 */ /* 0x080fe20000400000 */
[----:B------:R-:W-:Y:S01]  /*38c0*/  ISETP.GT.AND P2, PT, R0, 0x8, P2 ;  /* 0x000000080000780c */ /* 0x000fe20001744270 */
[----:B------:R-:W-:Y:S01]  /*38d0*/  @P0 STG.E desc[UR52][R6.64+0x24], R31 ;  /* 0x0000241f06000986 */ /* 0x000fe2000c101934 */
[----:B------:R-:W-:Y:S01]  /*38e0*/  ISETP.GT.AND P0, PT, R4, 0x19, PT ;  /* 0x000000190400780c */ /* 0x000fe20003f04270 */
[-C--:B-1----:R-:W-:Y:S01]  /*38f0*/  FMUL R5, R34, R22.reuse ;  /* 0x0000001622057220 */ /* 0x082fe20000400000 */
[-C--:B------:R-:W-:Y:S01]  /*3900*/  FMUL R51, R51, R22.reuse ;  /* 0x0000001633337220 */ /* 0x080fe20000400000 */
[----:B------:R1:W-:Y:S01]  /*3910*/  @P5 STG.E desc[UR52][R2.64+0x40], R9 ;  /* 0x0000400902005986 */ /* 0x0003e2000c101934 */
[----:B------:R-:W-:Y:S01]  /*3920*/  ISETP.GT.AND P5, PT, R4, 0x18, PT ;  /* 0x000000180400780c */ /* 0x000fe20003fa4270 */
[-C--:B------:R-:W-:Y:S01]  /*3930*/  FMUL R53, R53, R22.reuse ;  /* 0x0000001635357220 */ /* 0x080fe20000400000 */
[-C--:B------:R-:W-:Y:S01]  /*3940*/  FMUL R13, R54, R22.reuse ;  /* 0x00000016360d7220 */ /* 0x080fe20000400000 */
[-C--:B0-----:R-:W-:Y:S01]  /*3950*/  FMUL R11, R38, R22.reuse ;  /* 0x00000016260b7220 */ /* 0x081fe20000400000 */
[C---:B------:R-:W-:Y:S01]  /*3960*/  ISETP.GT.AND P4, PT, R0.reuse, RZ, P5 ;  /* 0x000000ff0000720c */ /* 0x040fe20002f84270 */
[----:B------:R-:W-:Y:S01]  /*3970*/  @P3 STG.E desc[UR52][R2.64+0x44], R33 ;  /* 0x0000442102003986 */ /* 0x000fe2000c101934 */
[C---:B------:R-:W-:Y:S01]  /*3980*/  ISETP.GT.AND P3, PT, R0.reuse, RZ, P0 ;  /* 0x000000ff0000720c */ /* 0x040fe20000764270 */
[-C--:B------:R-:W-:Y:S01]  /*3990*/  FMUL R55, R55, R22.reuse ;  /* 0x0000001637377220 */ /* 0x080fe20000400000 */
[----:B------:R-:W-:Y:S01]  /*39a0*/  ISETP.GT.AND P5, PT, R0, 0x8, P5 ;  /* 0x000000080000780c */ /* 0x000fe20002fa4270 */
[----:B------:R0:W-:Y:S01]  /*39b0*/  @P1 STG.E desc[UR52][R6.64+0x40], R5 ;  /* 0x0000400506001986 */ /* 0x0001e2000c101934 */
[----:B------:R-:W-:Y:S01]  /*39c0*/  ISETP.GT.AND P1, PT, R4, 0x20, PT ;  /* 0x000000200400780c */ /* 0x000fe20003f24270 */
[----:B-1----:R-:W-:Y:S01]  /*39d0*/  FMUL R9, R36, R22 ;  /* 0x0000001624097220 */ /* 0x002fe20000400000 */
[C---:B------:R-:W-:Y:S01]  /*39e0*/  ISETP.GT.AND P0, PT, R0.reuse, 0x8, P0 ;  /* 0x000000080000780c */ /* 0x040fe20000704270 */
[----:B------:R-:W-:Y:S01]  /*39f0*/  @P2 STG.E desc[UR52][R6.64+0x44], R35 ;  /* 0x0000442306002986 */ /* 0x000fe2000c101934 */
[----:B------:R-:W-:-:S03]  /*3a00*/  ISETP.GT.AND P2, PT, R0, RZ, P1 ;  /* 0x000000ff0000720c */ /* 0x000fc60000f44270 */
[----:B------:R1:W-:Y:S01]  /*3a10*/  @P4 STG.E desc[UR52][R2.64+0x60], R9 ;  /* 0x0000600902004986 */ /* 0x0003e2000c101934 */
[----:B------:R-:W-:-:S03]  /*3a20*/  ISETP.GT.AND P4, PT, R4, 0x21, PT ;  /* 0x000000210400780c */ /* 0x000fc60003f84270 */
[----:B------:R-:W-:Y:S01]  /*3a30*/  @P3 STG.E desc[UR52][R2.64+0x64], R37 ;  /* 0x0000642502003986 */ /* 0x000fe2000c101934 */
[----:B------:R-:W-:Y:S01]  /*3a40*/  ISETP.GT.AND P3, PT, R0, RZ, P4 ;  /* 0x000000ff0000720c */ /* 0x000fe20002764270 */
[----:B0-----:R-:W-:Y:S02]  /*3a50*/  FMUL R5, R40, R22 ;  /* 0x0000001628057220 */ /* 0x001fe40000400000 */
[----:B------:R0:W-:Y:S01]  /*3a60*/  @P5 STG.E desc[UR52][R6.64+0x60], R11 ;  /* 0x0000600b06005986 */ /* 0x0001e2000c101934 */
[----:B------:R-:W-:-:S03]  /*3a70*/  ISETP.GT.AND P5, PT, R0, 0x8, P4 ;  /* 0x000000080000780c */ /* 0x000fc600027a4270 */
[----:B------:R-:W-:Y:S01]  /*3a80*/  @P0 STG.E desc[UR52][R6.64+0x64], R39 ;  /* 0x0000642706000986 */ /* 0x000fe2000c101934 */
[----:B------:R-:W-:Y:S01]  /*3a90*/  ISETP.GT.AND P0, PT, R0, 0x8, P1 ;  /* 0x000000080000780c */ /* 0x000fe20000f04270 */
[-C--:B-1----:R-:W-:Y:S01]  /*3aa0*/  FMUL R9, R42, R22.reuse ;  /* 0x000000162a097220 */ /* 0x082fe20000400000 */
[C---:B------:R-:W-:Y:S01]  /*3ab0*/  ISETP.GT.AND P1, PT, R4.reuse, 0x28, PT ;  /* 0x000000280400780c */ /* 0x040fe20003f24270 */
[----:B------:R1:W-:Y:S01]  /*3ac0*/  @P2 STG.E desc[UR52][R2.64+0x80], R5 ;  /* 0x0000800502002986 */ /* 0x0003e2000c101934 */
[----:B------:R-:W-:Y:S02]  /*3ad0*/  ISETP.GT.AND P2, PT, R4, 0x29, PT ;  /* 0x000000290400780c */ /* 0x000fe40003f44270 */
[C---:B------:R-:W-:Y:S01]  /*3ae0*/  ISETP.GT.AND P4, PT, R0.reuse, RZ, P1 ;  /* 0x000000ff0000720c */ /* 0x040fe20000f84270 */
[----:B------:R-:W-:Y:S01]  /*3af0*/  @P3 STG.E desc[UR52][R2.64+0x84], R41 ;  /* 0x0000842902003986 */ /* 0x000fe2000c101934 */
[----:B------:R-:W-:Y:S01]  /*3b00*/  ISETP.GT.AND P3, PT, R0, RZ, P2 ;  /* 0x000000ff0000720c */ /* 0x000fe20001764270 */
[----:B0-----:R-:W-:Y:S01]  /*3b10*/  FMUL R11, R48, R22 ;  /* 0x00000016300b7220 */ /* 0x001fe20000400000 */
[----:B------:R-:W-:-:S02]  /*3b20*/  ISETP.GT.AND P1, PT, R0, 0x8, P1 ;  /* 0x000000080000780c */ /* 0x000fc40000f24270 */
[----:B------:R-:W-:Y:S01]  /*3b30*/  ISETP.GT.AND P2, PT, R0, 0x8, P2 ;  /* 0x000000080000780c */ /* 0x000fe20001744270 */
[----:B------:R0:W-:Y:S01]  /*3b40*/  @P0 STG.E desc[UR52][R6.64+0x80], R9 ;  /* 0x0000800906000986 */ /* 0x0001e2000c101934 */
[----:B------:R-:W-:Y:S01]  /*3b50*/  ISETP.GT.AND P0, PT, R4, 0x30, PT ;  /* 0x000000300400780c */ /* 0x000fe20003f04270 */
[----:B-1----:R-:W-:Y:S02]  /*3b60*/  FMUL R5, R44, R22 ;  /* 0x000000162c057220 */ /* 0x002fe40000400000 */
[----:B------:R-:W-:Y:S01]  /*3b70*/  @P5 STG.E desc[UR52][R6.64+0x84], R43 ;  /* 0x0000842b06005986 */ /* 0x000fe2000c101934 */
[----:B------:R-:W-:Y:S02]  /*3b80*/  ISETP.GT.AND P5, PT, R4, 0x38, PT ;  /* 0x000000380400780c */ /* 0x000fe40003fa4270 */
[----:B------:R-:W-:Y:S01]  /*3b90*/  ISETP.GT.AND P6, PT, R0, RZ, P0 ;  /* 0x000000ff0000720c */ /* 0x000fe200007c4270 */
[----:B------:R1:W-:Y:S01]  /*3ba0*/  @P4 STG.E desc[UR52][R2.64+0xa0], R5 ;  /* 0x0000a00502004986 */ /* 0x0003e2000c101934 */
[----:B------:R-:W-:-:S02]  /*3bb0*/  ISETP.GT.AND P4, PT, R4, 0x39, PT ;  /* 0x000000390400780c */ /* 0x000fc40003f84270 */
[----:B------:R-:W-:Y:S01]  /*3bc0*/  ISETP.GT.AND P0, PT, R0, 0x8, P0 ;  /* 0x000000080000780c */ /* 0x000fe20000704270 */
[----:B------:R-:W-:Y:S01]  /*3bd0*/  @P3 STG.E desc[UR52][R2.64+0xa4], R45 ;  /* 0x0000a42d02003986 */ /* 0x000fe2000c101934 */
[----:B------:R-:W-:Y:S01]  /*3be0*/  ISETP.GT.AND P3, PT, R4, 0x31, PT ;  /* 0x000000310400780c */ /* 0x000fe20003f64270 */
[----:B0-----:R-:W-:Y:S01]  /*3bf0*/  FMUL R9, R46, R22 ;  /* 0x000000162e097220 */ /* 0x001fe20000400000 */
[----:B------:R-:W-:Y:S02]  /*3c00*/  @P1 IMAD.MOV.U32 R4, RZ, RZ, R6 ;  /* 0x000000ffff041224 */ /* 0x000fe400078e0006 */
[----:B-1----:R-:W-:-:S05]  /*3c10*/  @P1 IMAD.MOV.U32 R5, RZ, RZ, R7 ;  /* 0x000000ffff051224 */ /* 0x002fca00078e0007 */
[----:B------:R0:W-:Y:S01]  /*3c20*/  @P1 STG.E desc[UR52][R4.64+0xa0], R9 ;  /* 0x0000a00904001986 */ /* 0x0001e2000c101934 */
[C---:B------:R-:W-:Y:S02]  /*3c30*/  ISETP.GT.AND P1, PT, R0.reuse, RZ, P3 ;  /* 0x000000ff0000720c */ /* 0x040fe40001f24270 */
[----:B------:R-:W-:Y:S01]  /*3c40*/  ISETP.GT.AND P3, PT, R0, 0x8, P3 ;  /* 0x000000080000780c */ /* 0x000fe20001f64270 */
[----:B0-----:R-:W-:Y:S02]  /*3c50*/  @P2 IMAD.MOV.U32 R4, RZ, RZ, R6 ;  /* 0x000000ffff042224 */ /* 0x001fe400078e0006 */
[----:B------:R-:W-:Y:S01]  /*3c60*/  FMUL R9, R50, R22 ;  /* 0x0000001632097220 */ /* 0x000fe20000400000 */
[----:B------:R-:W-:-:S05]  /*3c70*/  @P2 IMAD.MOV.U32 R5, RZ, RZ, R7 ;  /* 0x000000ffff052224 */ /* 0x000fca00078e0007 */
[----:B------:R0:W-:Y:S01]  /*3c80*/  @P2 STG.E desc[UR52][R4.64+0xa4], R47 ;  /* 0x0000a42f04002986 */ /* 0x0001e2000c101934 */
[C---:B------:R-:W-:Y:S02]  /*3c90*/  ISETP.GT.AND P2, PT, R0.reuse, RZ, P5 ;  /* 0x000000ff0000720c */ /* 0x040fe40002f44270 */
[C---:B------:R-:W-:Y:S01]  /*3ca0*/  ISETP.GT.AND P5, PT, R0.reuse, 0x8, P5 ;  /* 0x000000080000780c */ /* 0x040fe20002fa4270 */
[----:B------:R1:W-:Y:S01]  /*3cb0*/  @P6 STG.E desc[UR52][R2.64+0xc0], R11 ;  /* 0x0000c00b02006986 */ /* 0x0003e2000c101934 */
[C---:B------:R-:W-:Y:S02]  /*3cc0*/  ISETP.GT.AND P6, PT, R0.reuse, RZ, P4 ;  /* 0x000000ff0000720c */ /* 0x040fe400027c4270 */
[----:B------:R-:W-:Y:S01]  /*3cd0*/  ISETP.GT.AND P4, PT, R0, 0x8, P4 ;  /* 0x000000080000780c */ /* 0x000fe20002784270 */
[----:B------:R-:W-:Y:S01]  /*3ce0*/  @P1 STG.E desc[UR52][R2.64+0xc4], R49 ;  /* 0x0000c43102001986 */ /* 0x000fe2000c101934 */
[----:B0-----:R-:W-:Y:S02]  /*3cf0*/  @P0 IMAD.MOV.U32 R4, RZ, RZ, R6 ;  /* 0x000000ffff040224 */ /* 0x001fe400078e0006 */
[----:B------:R-:W-:-:S02]  /*3d00*/  @P0 IMAD.MOV.U32 R5, RZ, RZ, R7 ;  /* 0x000000ffff050224 */ /* 0x000fc400078e0007 */
[----:B-1----:R-:W-:-:S03]  /*3d10*/  FMUL R11, R52, R22 ;  /* 0x00000016340b7220 */ /* 0x002fc60000400000 */
[----:B------:R0:W-:Y:S02]  /*3d20*/  @P0 STG.E desc[UR52][R4.64+0xc0], R9 ;  /* 0x0000c00904000986 */ /* 0x0001e4000c101934 */
[----:B0-----:R-:W-:Y:S02]  /*3d30*/  @P3 IMAD.MOV.U32 R4, RZ, RZ, R6 ;  /* 0x000000ffff043224 */ /* 0x001fe400078e0006 */
[----:B------:R-:W-:-:S05]  /*3d40*/  @P3 IMAD.MOV.U32 R5, RZ, RZ, R7 ;  /* 0x000000ffff053224 */ /* 0x000fca00078e0007 */
[----:B------:R-:W-:Y:S04]  /*3d50*/  @P3 STG.E desc[UR52][R4.64+0xc4], R51 ;  /* 0x0000c43304003986 */ /* 0x000fe8000c101934 */
[----:B------:R-:W-:Y:S04]  /*3d60*/  @P2 STG.E desc[UR52][R2.64+0xe0], R11 ;  /* 0x0000e00b02002986 */ /* 0x000fe8000c101934 */
[----:B------:R0:W-:Y:S02]  /*3d70*/  @P6 STG.E desc[UR52][R2.64+0xe4], R53 ;  /* 0x0000e43502006986 */ /* 0x0001e4000c101934 */
[----:B0-----:R-:W-:-:S02]  /*3d80*/  @P5 IMAD.MOV.U32 R2, RZ, RZ, R6 ;  /* 0x000000ffff025224 */ /* 0x001fc400078e0006 */
[----:B------:R-:W-:-:S05]  /*3d90*/  @P5 IMAD.MOV.U32 R3, RZ, RZ, R7 ;  /* 0x000000ffff035224 */ /* 0x000fca00078e0007 */
[----:B------:R0:W-:Y:S04]  /*3da0*/  @P5 STG.E desc[UR52][R2.64+0xe0], R13 ;  /* 0x0000e00d02005986 */ /* 0x0001e8000c101934 */
[----:B------:R0:W-:Y:S02]  /*3db0*/  @P4 STG.E desc[UR52][R6.64+0xe4], R55 ;  /* 0x0000e43706004986 */ /* 0x0001e4000c101934 */
.L_x_93:
[----:B------:R-:W-:Y:S05]  /*3dc0*/  BSYNC B0 ;  /* 0x0000000000007941 */ /* 0x000fea0003800000 */
.L_x_31:
[----:B0-2---:R-:W-:Y:S01]  /*3dd0*/  IMAD.U32 R2, RZ, RZ, UR50 ;  /* 0x00000032ff027e24 */ /* 0x005fe2000f8e00ff */
[----:B------:R-:W-:Y:S01]  /*3de0*/  ULDC.64 UR4, c[0x0][0x650] ;  /* 0x0001940000047ab9 */ /* 0x000fe20000000a00 */
[----:B------:R-:W-:Y:S01]  /*3df0*/  IMAD.U32 R0, RZ, RZ, UR37 ;  /* 0x00000025ff007e24 */ /* 0x000fe2000f8e00ff */
[----:B------:R0:W-:Y:S01]  /*3e00*/  SYNCS.ARRIVE.TRANS64.A1T0 RZ, [R62+UR44], RZ ;  /* 0x000000ff3eff79a7 */ /* 0x0001e2000810002c */
[----:B------:R-:W-:Y:S01]  /*3e10*/  IMAD.U32 R3, RZ, RZ, UR51 ;  /* 0x00000033ff037e24 */ /* 0x000fe2000f8e00ff */
[C---:B------:R-:W-:Y:S01]  /*3e20*/  LEA R16, P0, R2.reuse, R16, 0x1 ;  /* 0x0000001002107211 */ /* 0x040fe200078008ff */
[----:B------:R-:W-:Y:S02]  /*3e30*/  IMAD.MOV.U32 R18, RZ, RZ, -0x1 ;  /* 0xffffffffff127424 */ /* 0x000fe400078e00ff */
[----:B------:R-:W-:Y:S01]  /*3e40*/  IMAD.MOV.U32 R19, RZ, RZ, -0x1 ;  /* 0xffffffffff137424 */ /* 0x000fe200078e00ff */
[----:B------:R-:W-:Y:S01]  /*3e50*/  LEA.HI.X R17, R2, R17, R0, 0x1, P0 ;  /* 0x0000001102117211 */ /* 0x000fe200000f0c00 */
[----:B------:R-:W-:Y:S01]  /*3e60*/  IMAD.MOV.U32 R2, RZ, RZ, -0x1 ;  /* 0xffffffffff027424 */ /* 0x000fe200078e00ff */
[----:B------:R-:W-:-:S02]  /*3e70*/  ISETP.GE.U32.AND P0, PT, R16, UR4, PT ;  /* 0x0000000410007c0c */ /* 0x000fc4000bf06070 */
[----:B------:R-:W-:Y:S02]  /*3e80*/  PRMT R0, RZ, 0x7610, R0 ;  /* 0x00007610ff007816 */ /* 0x000fe40000000000 */
[----:B------:R-:W-:-:S13]  /*3e90*/  ISETP.GE.U32.AND.EX P0, PT, R17, UR5, PT, P0 ;  /* 0x0000000511007c0c */ /* 0x000fda000bf06100 */
[----:B0-----:R-:W-:Y:S05]  /*3ea0*/  @P0 BRA `(.L_x_94) ;  /* 0x00000004008c0947 */ /* 0x001fea0003800000 */
[----:B------:R-:W0:Y:S01]  /*3eb0*/  S2UR UR6, SR_CTAID.X ;  /* 0x00000000000679c3 */ /* 0x000e220000002500 */
[----:B------:R-:W-:Y:S01]  /*3ec0*/  ULDC.64 UR4, c[0x0][0x628] ;  /* 0x00018a0000047ab9 */ /* 0x000fe20000000a00 */
[----:B------:R-:W-:Y:S01]  /*3ed0*/  ULDC UR7, c[0x0][0x150] ;  /* 0x0000540000077ab9 */ /* 0x000fe20000000800 */
[----:B------:R-:W-:Y:S01]  /*3ee0*/  ISETP.NE.U32.AND P0, PT, RZ, UR4, PT ;  /* 0x00000004ff007c0c */ /* 0x000fe2000bf05070 */
[----:B------:R-:W-:Y:S01]  /*3ef0*/  ULDC UR15, c[0x0][0x630] ;  /* 0x00018c00000f7ab9 */ /* 0x000fe20000000800 */
[C---:B------:R-:W-:Y:S01]  /*3f00*/  R2UR UR16, R16.reuse ;  /* 0x00000000101072ca */ /* 0x040fe200000e0000 */
[----:B------:R-:W-:Y:S01]  /*3f10*/  ULDC UR18, c[0x0][0x154] ;  /* 0x0000550000127ab9 */ /* 0x000fe20000000800 */
[----:B------:R-:W-:Y:S01]  /*3f20*/  ISETP.NE.AND.EX P0, PT, RZ, UR5, PT, P0 ;  /* 0x00000005ff007c0c */ /* 0x000fe2000bf05300 */
[----:B------:R-:W2:Y:S01]  /*3f30*/  S2UR UR20, SR_CTAID.Y ;  /* 0x00000000001479c3 */ /* 0x000ea20000002600 */
[----:B------:R-:W-:Y:S02]  /*3f40*/  R2UR UR17, R17 ;  /* 0x00000000111172ca */ /* 0x000fe400000e0000 */
[----:B------:R-:W-:-:S02]  /*3f50*/  R2UR UR12, R16 ;  /* 0x00000000100c72ca */ /* 0x000fc400000e0000 */
[----:B------:R-:W-:Y:S02]  /*3f60*/  R2UR UR13, R17 ;  /* 0x00000000110d72ca */ /* 0x000fe400000e0000 */
[----:B0-----:R-:W-:-:S05]  /*3f70*/  I2FP.F32.U32 R0, UR6 ;  /* 0x0000000600007c45 */ /* 0x001fca0008201000 */
[----:B------:R-:W-:-:S04]  /*3f80*/  FMUL R0, R0, UR7 ;  /* 0x0000000700007c20 */ /* 0x000fc80008400000 */
[----:B------:R0:W0:Y:S01]  /*3f90*/  F2I.U32.TRUNC.NTZ R2, R0 ;  /* 0x0000000000027305 */ /* 0x000022000020f000 */
[----:B--2---:R-:W-:Y:S05]  /*3fa0*/  @!P0 BRA `(.L_x_95) ;  /* 0x0000000000308947 */ /* 0x004fea0003800000 */
        /* <DEDUP_REMOVED lines=12> */
.L_x_95:
[----:B------:R-:W-:Y:S01]  /*4070*/  USHF.R.U64 UR12, UR12, UR15, UR13 ;  /* 0x0000000f0c0c7299 */ /* 0x000fe2000800120d */
[----:B0-----:R-:W-:Y:S01]  /*4080*/  I2FP.F32.U32 R0, UR20 ;  /* 0x0000001400007c45 */ /* 0x001fe20008201000 */
[----:B------:R-:W-:Y:S02]  /*4090*/  USHF.R.U32.HI UR4, URZ, UR15, UR13 ;  /* 0x0000000f3f047299 */ /* 0x000fe4000801160d */
[----:B------:R-:W-:Y:S02]  /*40a0*/  UIADD3 UR7, UP0, URZ, -UR12, URZ ;  /* 0x8000000c3f077290 */ /* 0x000fe4000ff1e03f */
[----:B------:R-:W-:Y:S01]  /*40b0*/  FMUL R0, R0, UR18 ;  /* 0x0000001200007c20 */ /* 0x000fe20008400000 */
[----:B------:R-:W-:Y:S01]  /*40c0*/  ULDC.64 UR10, c[0x0][0x620] ;  /* 0x00018800000a7ab9 */ /* 0x000fe20000000a00 */
[----:B------:R-:W-:Y:S01]  /*40d0*/  UIADD3.X UR4, URZ, ~UR4, URZ, UP0, !UPT ;  /* 0x800000043f047290 */ /* 0x000fe200087fe43f */
[----:B------:R-:W-:Y:S01]  /*40e0*/  UMOV UR8, UR16 ;  /* 0x0000001000087c82 */ /* 0x000fe20008000000 */
[----:B------:R-:W-:-:S02]  /*40f0*/  UMOV UR9, UR17 ;  /* 0x0000001100097c82 */ /* 0x000fc40008000000 */
[----:B------:R-:W0:Y:S01]  /*4100*/  F2I.U32.TRUNC.NTZ R0, R0 ;  /* 0x0000000000007305 */ /* 0x000e22000020f000 */
[----:B------:R-:W-:Y:S01]  /*4110*/  UIMAD UR4, UR4, UR10, URZ ;  /* 0x0000000a040472a4 */ /* 0x000fe2000f8e023f */
[----:B------:R-:W-:Y:S01]  /*4120*/  R2UR UR17, R2 ;  /* 0x00000000021172ca */ /* 0x000fe200000e0000 */
        /* <DEDUP_REMOVED lines=9> */
[----:B------:R-:W-:Y:S01]  /*41c0*/  USHF.R.U64 UR15, UR8, UR10, UR7 ;  /* 0x0000000a080f7299 */ /* 0x000fe20008001207 */
[----:B0-----:R-:W-:Y:S01]  /*41d0*/  R2UR UR11, R0 ;  /* 0x00000000000b72ca */ /* 0x001fe200000e0000 */
[----:B------:R-:W-:Y:S01]  /*41e0*/  USHF.R.U32.HI UR7, URZ, UR10, UR7 ;  /* 0x0000000a3f077299 */ /* 0x000fe20008011607 */
[----:B------:R-:W-:Y:S01]  /*41f0*/  ISETP.NE.AND.EX P0, PT, RZ, UR5, PT, P0 ;  /* 0x00000005ff007c0c */ /* 0x000fe2000bf05300 */
[----:B------:R-:W-:Y:S01]  /*4200*/  ULDC UR22, c[0x0][0x608] ;  /* 0x0001820000167ab9 */ /* 0x000fe20000000800 */
[----:B------:R-:W-:-:S02]  /*4210*/  UIADD3 UR8, -UR17, URZ, URZ ;  /* 0x0000003f11087290 */ /* 0x000fc4000fffe13f */
[----:B------:R-:W-:Y:S02]  /*4220*/  USHF.R.U64 UR18, UR15, UR22, UR7 ;  /* 0x000000160f127299 */ /* 0x000fe40008001207 */
[----:B------:R-:W-:Y:S01]  /*4230*/  USHF.R.U32.HI UR7, URZ, UR22, UR7 ;  /* 0x000000163f077299 */ /* 0x000fe20008011607 */
[----:B------:R-:W-:Y:S01]  /*4240*/  UMOV UR16, 0x1 ;  /* 0x0000000100107882 */ /* 0x000fe20000000000 */
[----:B------:R-:W-:Y:S02]  /*4250*/  ULDC UR21, c[0x0][0x144] ;  /* 0x0000510000157ab9 */ /* 0x000fe40000000800 */
[----:B------:R-:W-:Y:S01]  /*4260*/  USHF.R.U64 UR17, UR18, UR23, UR7 ;  /* 0x0000001712117299 */ /* 0x000fe20008001207 */
[----:B------:R-:W-:Y:S01]  /*4270*/  ULDC UR13, c[0x0][0x600] ;  /* 0x00018000000d7ab9 */ /* 0x000fe20000000800 */
[----:B------:R-:W-:Y:S02]  /*4280*/  UIADD3 UR22, -UR11, URZ, URZ ;  /* 0x0000003f0b167290 */ /* 0x000fe4000fffe13f */
[----:B------:R-:W-:-:S02]  /*4290*/  USHF.L.U32 UR16, UR16, UR23, URZ ;  /* 0x0000001710107299 */ /* 0x000fc4000800063f */
[----:B------:R-:W-:Y:S02]  /*42a0*/  USHF.R.U32.HI UR11, URZ, UR23, UR7 ;  /* 0x000000173f0b7299 */ /* 0x000fe40008011607 */
[----:B------:R-:W-:Y:S02]  /*42b0*/  UIADD3 UR14, UR13, -0x1, URZ ;  /* 0xffffffff0d0e7890 */ /* 0x000fe4000fffe03f */
[----:B------:R-:W-:Y:S02]  /*42c0*/  ULOP3.LUT UR19, URZ, UR19, URZ, 0x33, !UPT ;  /* 0x000000133f137292 */ /* 0x000fe4000f8e333f */
        /* <DEDUP_REMOVED lines=16> */
.L_x_96:
[----:B------:R-:W-:Y:S01]  /*43d0*/  UISETP.NE.AND UP0, UPT, UR38, URZ, UPT ;  /* 0x0000003f2600728c */ /* 0x000fe2000bf05270 */
[----:B------:R-:W-:Y:S01]  /*43e0*/  IMAD.MOV.U32 R0, RZ, RZ, 0x1 ;  /* 0x00000001ff007424 */ /* 0x000fe200078e00ff */
[----:B------:R-:W-:Y:S01]  /*43f0*/  USHF.R.U64 UR4, UR10, UR24, UR11 ;  /* 0x000000180a047299 */ /* 0x000fe2000800120b */
[----:B------:R-:W-:Y:S01]  /*4400*/  IMAD.U32 R19, RZ, RZ, UR12 ;  /* 0x0000000cff137e24 */ /* 0x000fe2000f8e00ff */
[----:B------:R-:W-:Y:S02]  /*4410*/  ULOP3.LUT UR19, UR18, UR19, URZ, 0xc0, !UPT ;  /* 0x0000001312137292 */ /* 0x000fe4000f8ec03f */
[----:B------:R-:W-:Y:S02]  /*4420*/  UIADD3 UR5, -UR4, URZ, URZ ;  /* 0x0000003f04057290 */ /* 0x000fe4000fffe13f */
[----:B------:R-:W-:Y:S02]  /*4430*/  ULOP3.LUT UR14, UR15, UR14, URZ, 0xc0, !UPT ;  /* 0x0000000e0f0e7292 */ /* 0x000fe4000f8ec03f */
[----:B------:R-:W-:-:S02]  /*4440*/  UIMAD UR4, UR16, UR4, UR19 ;  /* 0x00000004100472a4 */ /* 0x000fc4000f8e0213 */
        /* <DEDUP_REMOVED lines=9> */
.L_x_94:
[----:B------:R-:W-:Y:S02]  /*44e0*/  LOP3.LUT P0, RZ, R0, 0xff, RZ, 0xc0, !PT ;  /* 0x000000ff00ff7812 */ /* 0x000fe4000780c0ff */
[----:B------:R-:W-:-:S11]  /*44f0*/  LOP3.LUT R70, R70, 0x1, RZ, 0x3c, !PT ;  /* 0x0000000146467812 */ /* 0x000fd600078e3cff */
[----:B------:R-:W-:Y:S05]  /*4500*/  @P0 BRA `(.L_x_97) ;  /* 0xffffffd000300947 */ /* 0x000fea000383ffff */
[----:B------:R-:W-:Y:S05]  /*4510*/  EXIT ;  /* 0x000000000000794d */ /* 0x000fea0003800000 */
.L_x_12:
[----:B------:R-:W-:-:S08]  /*4520*/  ISETP.NE.AND P0, PT, RZ, UR8, PT ;  /* 0x00000008ff007c0c */ /* 0x000fd0000bf05270 */
[----:B-----5:R-:W0:-:S00]  /*4530*/  USETMAXREG.DEALLOC.CTAPOOL 0x28 ;  /* 0x00000028000079c8 */ /* 0x020e0000080e0500 */
[----:B------:R-:W-:Y:S05]  /*4540*/  @P0 EXIT ;  /* 0x000000000000094d */ /* 0x000fea0003800000 */
[----:B0-----:R-:W-:Y:S01]  /*4550*/  LOP3.LUT P0, RZ, R5, 0xff, RZ, 0xc0, !PT ;  /* 0x000000ff05ff7812 */ /* 0x001fe2000780c0ff */
[----:B------:R-:W-:Y:S02]  /*4560*/  IMAD.MOV.U32 R8, RZ, RZ, 0x1 ;  /* 0x00000001ff087424 */ /* 0x000fe400078e00ff */
[----:B------:R-:W-:-:S10]  /*4570*/  IMAD.MOV.U32 R0, RZ, RZ, RZ ;  /* 0x000000ffff007224 */ /* 0x000fd400078e00ff */
[----:B------:R-:W-:Y:S05]  /*4580*/  @!P0 BRA `(.L_x_98) ;  /* 0x0000000c00088947 */ /* 0x000fea0003800000 */
[----:B------:R-:W-:Y:S01]  /*4590*/  LOP3.LUT P0, RZ, R4, 0x1f, RZ, 0xc0, !PT ;  /* 0x0000001f04ff7812 */ /* 0x000fe2000780c0ff */
[----:B------:R-:W-:Y:S01]  /*45a0*/  ULDC UR5, c[0x0][0x658] ;  /* 0x0001960000057ab9 */ /* 0x000fe20000000800 */
[----:B------:R-:W-:Y:S01]  /*45b0*/  UMOV UR6, 0xffffffff ;  /* 0xffffffff00067882 */ /* 0x000fe20000000000 */
[----:B------:R-:W-:Y:S01]  /*45c0*/  BSSY B0, `(.L_x_98) ;  /* 0x00000be000007945 */ /* 0x000fe20003800000 */
[----:B------:R-:W-:Y:S01]  /*45d0*/  USHF.L.U32 UR6, UR6, UR5, URZ ;  /* 0x0000000506067299 */ /* 0x000fe2000800063f */
[C---:B------:R-:W-:Y:S01]  /*45e0*/  ISETP.NE.AND P3, PT, R3.reuse, RZ, PT ;  /* 0x000000ff0300720c */ /* 0x040fe20003f65270 */
[----:B------:R-:W-:Y:S01]  /*45f0*/  IMAD.MOV.U32 R9, RZ, RZ, 0x1 ;  /* 0x00000001ff097424 */ /* 0x000fe200078e00ff */
[----:B------:R-:W-:Y:S01]  /*4600*/  ISETP.NE.OR P0, PT, R3, RZ, !P0 ;  /* 0x000000ff0300720c */ /* 0x000fe20004705670 */
[----:B------:R-:W-:Y:S01]  /*4610*/  IMAD.MOV.U32 R8, RZ, RZ, 0x1 ;  /* 0x00000001ff087424 */ /* 0x000fe200078e00ff */
[----:B------:R-:W-:Y:S01]  /*4620*/  ULDC UR4, c[0x0][0x600] ;  /* 0x0001800000047ab9 */ /* 0x000fe20000000800 */
[----:B------:R-:W-:Y:S01]  /*4630*/  IMAD.MOV.U32 R0, RZ, RZ, RZ ;  /* 0x000000ffff007224 */ /* 0x000fe200078e00ff */
[----:B------:R-:W-:Y:S01]  /*4640*/  UMOV UR7, 0x1 ;  /* 0x0000000100077882 */ /* 0x000fe20000000000 */
[----:B------:R-:W-:-:S02]  /*4650*/  UIADD3 UR21, UR39, 0x1, URZ ;  /* 0x0000000127157890 */ /* 0x000fc4000fffe03f */
[----:B------:R-:W-:Y:S02]  /*4660*/  ULOP3.LUT UR20, UR36, 0x2, URZ, 0xfc, !UPT ;  /* 0x0000000224147892 */ /* 0x000fe4000f8efc3f */
[----:B------:R-:W-:Y:S02]  /*4670*/  UIADD3 UR4, UR4, -0x1, URZ ;  /* 0xffffffff04047890 */ /* 0x000fe4000fffe03f */
[----:B------:R-:W-:Y:S02]  /*4680*/  USHF.L.U32 UR5, UR7, UR5, URZ ;  /* 0x0000000507057299 */ /* 0x000fe4000800063f */
[----:B------:R-:W-:Y:S01]  /*4690*/  ULOP3.LUT UR6, URZ, UR6, URZ, 0x33, !UPT ;  /* 0x000000063f067292 */ /* 0x000fe2000f8e333f */
[----:B------:R-:W-:-:S11]  /*46a0*/  ULDC.64 UR18, c[0x0][0x198] ;  /* 0x0000660000127ab9 */ /* 0x000fd60000000a00 */
.L_x_110:
[----:B------:R-:W-:-:S03]  /*46b0*/  UMOV UR7, 0xffffffff ;  /* 0xffffffff00077882 */ /* 0x000fc60000000000 */
[----:B------:R-:W-:Y:S05]  /*46c0*/  BRA.DIV UR7, `(.L_x_99) ;  /* 0x0000000e07d07947 */ /* 0x000fea000b800000 */
[----:B------:R-:W-:-:S13]  /*46d0*/  ELECT P6, URZ, PT ;  /* 0x00000000003f782f */ /* 0x000fda00038c0000 */
.L_x_123:
[----:B------:R-:W0:Y:S01]  /*46e0*/  LDC R3, c[0x0][0x28c] ;  /* 0x0000a300ff037b82 */ /* 0x000e220000000800 */
[----:B------:R-:W-:Y:S01]  /*46f0*/  BSSY B1, `(.L_x_100) ;  /* 0x0000035000017945 */ /* 0x000fe20003800000 */
[----:B0-----:R-:W-:-:S13]  /*4700*/  ISETP.LT.OR P6, PT, R3, 0x1, !P6 ;  /* 0x000000010300780c */ /* 0x001fda00077c1670 */
[----:B------:R-:W-:Y:S05]  /*4710*/  @P6 BRA `(.L_x_101) ;  /* 0x0000000000c86947 */ /* 0x000fea0003800000 */
[----:B------:R-:W-:Y:S02]  /*4720*/  IMAD.SHL.U32 R6, R2, 0x40, RZ ;  /* 0x0000004002067824 */ /* 0x000fe400078e00ff */
[----:B------:R-:W-:Y:S02]  /*4730*/  IMAD.SHL.U32 R18, R18, 0x40, RZ ;  /* 0x0000004012127824 */ /* 0x000fe400078e00ff */
[----:B------:R-:W-:Y:S02]  /*4740*/  IMAD.MOV.U32 R11, RZ, RZ, RZ ;  /* 0x000000ffff0b7224 */ /* 0x000fe400078e00ff */
[----:B------:R-:W-:Y:S02]  /*4750*/  IMAD.U32 R12, RZ, RZ, UR21 ;  /* 0x00000015ff0c7e24 */ /* 0x000fe4000f8e00ff */
[----:B------:R-:W-:Y:S02]  /*4760*/  IMAD.MOV.U32 R2, RZ, RZ, R8 ;  /* 0x000000ffff027224 */ /* 0x000fe400078e0008 */
[----:B------:R-:W-:-:S07]  /*4770*/  IMAD.MOV.U32 R3, RZ, RZ, R0 ;  /* 0x000000ffff037224 */ /* 0x000fce00078e0000 */
.L_x_105:
[----:B------:R-:W0:Y:S01]  /*4780*/  S2R R5, SR_CgaCtaId ;  /* 0x0000000000057919 */ /* 0x000e220000008800 */
[----:B-1----:R-:W-:-:S04]  /*4790*/  MOV R4, 0x400 ;  /* 0x0000040000047802 */ /* 0x002fc80000000f00 */
[----:B0-----:R-:W-:Y:S02]  /*47a0*/  LEA R10, R5, R4, 0x18 ;  /* 0x00000004050a7211 */ /* 0x001fe400078ec0ff */
[----:B------:R-:W-:Y:S01]  /*47b0*/  SHF.L.U32 R4, R2, 0x1f, RZ ;  /* 0x0000001f02047819 */ /* 0x000fe200000006ff */
[----:B------:R-:W0:Y:S02]  /*47c0*/  @!P3 LDC R5, c[0x0][0x500] ;  /* 0x00014000ff05bb82 */ /* 0x000e240000000800 */
[----:B------:R-:W-:-:S04]  /*47d0*/  IMAD R7, R3, 0x8, R10 ;  /* 0x0000000803077824 */ /* 0x000fc800078e020a */
[----:B------:R-:W1:Y:S02]  /*47e0*/  SYNCS.PHASECHK.TRANS64.TRYWAIT P1, [R7+URZ+0x20], R4 ;  /* 0x00002004070075a7 */ /* 0x000e64000802017f */
[----:B-1----:R-:W-:Y:S05]  /*47f0*/  @!P1 BRA `(.L_x_102) ;  /* 0x0000000c00a49947 */ /* 0x002fea0003800000 */
.L_x_124:
[----:B------:R-:W-:Y:S01]  /*4800*/  UPRMT UR7, UR20, 0x9910, URZ ;  /* 0x0000991014077896 */ /* 0x000fe2000800003f */
[----:B0-----:R0:W-:Y:S03]  /*4810*/  @!P3 SYNCS.ARRIVE.TRANS64 RZ, [R7+URZ], R5 ;  /* 0x0000000507ffb9a7 */ /* 0x0011e6000800003f */
[----:B------:R-:W-:-:S06]  /*4820*/  UISETP.NE.AND UP0, UPT, UR7, 0x2, UPT ;  /* 0x000000020700788c */ /* 0x000fcc000bf05270 */
[----:B------:R-:W-:-:S13]  /*4830*/  PLOP3.LUT P1, PT, PT, PT, UP0, 0x80, 0x0 ;  /* 0x000000000000781c */ /* 0x000fda0003f2f008 */
[----:B0-----:R-:W-:Y:S05]  /*4840*/  @P1 BRA `(.L_x_103) ;  /* 0x0000000000041947 */ /* 0x001fea0003800000 */
[----:B------:R-:W-:Y:S01]  /*4850*/  BPT.TRAP 0x1 ;  /* 0x000000040000795c */ /* 0x000fe20000300000 */
.L_x_103:
[----:B------:R-:W-:Y:S05]  /*4860*/  @P0 BRA `(.L_x_104) ;  /* 0x0000000000040947 */ /* 0x000fea0003800000 */
[----:B------:R-:W-:Y:S01]  /*4870*/  BPT.TRAP 0x1 ;  /* 0x000000040000795c */ /* 0x000fe20000300000 */
.L_x_104:
[----:B------:R-:W-:Y:S01]  /*4880*/  IMAD R10, R3, 0x2000, R10 ;  /* 0x00002000030a7824 */ /* 0x000fe200078e020a */
[----:B------:R-:W-:Y:S01]  /*4890*/  R2UR UR9, R7 ;  /* 0x00000000070972ca */ /* 0x000fe200000e0000 */
[----:B------:R-:W-:Y:S01]  /*48a0*/  VIADD R12, R12, 0xffffffff ;  /* 0xffffffff0c0c7836 */ /* 0x000fe20000000000 */
[----:B------:R-:W-:Y:S01]  /*48b0*/  UIADD3 UR14, UP0, UR18, 0xf0, URZ ;  /* 0x000000f0120e7890 */ /* 0x000fe2000ff1e03f */
[----:B------:R-:W-:Y:S01]  /*48c0*/  R2UR UR11, R18 ;  /* 0x00000000120b72ca */ /* 0x000fe200000e0000 */
[----:B------:R-:W-:Y:S01]  /*48d0*/  UIADD3 UR22, UP1, UR18, 0x1f0, URZ ;  /* 0x000001f012167890 */ /* 0x000fe2000ff3e03f */
[----:B------:R-:W-:Y:S01]  /*48e0*/  R2UR UR7, R10 ;  /* 0x000000000a0772ca */ /* 0x000fe200000e0000 */
[----:B------:R-:W-:Y:S01]  /*48f0*/  UIADD3.X UR15, URZ, UR19, URZ, UP0, !UPT ;  /* 0x000000133f0f7290 */ /* 0x000fe200087fe43f */
[----:B------:R-:W-:Y:S01]  /*4900*/  R2UR UR10, R11 ;  /* 0x000000000b0a72ca */ /* 0x000fe200000e0000 */
[----:B------:R-:W-:Y:S01]  /*4910*/  VIADD R3, R3, 0x1 ;  /* 0x0000000103037836 */ /* 0x000fe20000000000 */
[----:B------:R-:W-:Y:S01]  /*4920*/  R2UR UR12, R19 ;  /* 0x00000000130c72ca */ /* 0x000fe200000e0000 */
[----:B------:R-:W-:Y:S01]  /*4930*/  UIADD3.X UR23, URZ, UR19, URZ, UP1, !UPT ;  /* 0x000000133f177290 */ /* 0x000fe20008ffe43f */
[----:B------:R-:W-:Y:S01]  /*4940*/  R2UR UR13, R6 ;  /* 0x00000000060d72ca */ /* 0x000fe200000e0000 */
[----:B------:R-:W-:Y:S01]  /*4950*/  UMOV UR16, 0x0 ;  /* 0x0000000000107882 */ /* 0x000fe20000000000 */
[----:B------:R-:W-:Y:S01]  /*4960*/  ISETP.GT.AND P2, PT, R12, 0x1, PT ;  /* 0x000000010c00780c */ /* 0x000fe20003f44270 */
[----:B------:R-:W-:Y:S01]  /*4970*/  UMOV UR17, 0x10000000 ;  /* 0x1000000000117882 */ /* 0x000fe20000000000 */
[----:B------:R-:W-:Y:S01]  /*4980*/  ISETP.NE.AND P1, PT, R3, 0x4, PT ;  /* 0x000000040300780c */ /* 0x000fe20003f25270 */
[----:B------:R-:W-:-:S02]  /*4990*/  VIADD R11, R11, 0x20 ;  /* 0x000000200b0b7836 */ /* 0x000fc40000000000 */
[----:B------:R-:W-:Y:S01]  /*49a0*/  UIADD3 UR8, UR7, 0x180, URZ ;  /* 0x0000018007087890 */ /* 0x000fe2000fffe03f */
[----:B------:R-:W-:Y:S01]  /*49b0*/  SEL R5, RZ, 0x1, P1 ;  /* 0x00000001ff057807 */ /* 0x000fe20000800000 */
[----:B------:R-:W-:Y:S01]  /*49c0*/  UIADD3 UR7, UR7, 0x8180, URZ ;  /* 0x0000818007077890 */ /* 0x000fe2000fffe03f */
[----:B------:R-:W-:Y:S02]  /*49d0*/  SEL R3, R3, RZ, P1 ;  /* 0x000000ff03037207 */ /* 0x000fe40000800000 */
[----:B------:R-:W-:-:S04]  /*49e0*/  LOP3.LUT R2, R2, R5, RZ, 0x3c, !PT ;  /* 0x0000000502027212 */ /* 0x000fc800078e3cff */
[----:B------:R0:W-:Y:S02]  /*49f0*/  UTMALDG.3D [UR8], [UR14], desc[UR16] ;  /* 0x000010080e0075b4 */ /* 0x0001e40008011000 */
[----:B0-----:R-:W-:Y:S01]  /*4a00*/  UMOV UR8, UR7 ;  /* 0x0000000700087c82 */ /* 0x001fe20008000000 */
[----:B------:R-:W-:Y:S02]  /*4a10*/  UMOV UR11, UR13 ;  /* 0x0000000d000b7c82 */ /* 0x000fe40008000000 */
[----:B------:R0:W-:Y:S02]  /*4a20*/  UTMALDG.3D [UR8], [UR22], desc[UR16] ;  /* 0x00001008160075b4 */ /* 0x0001e40008011000 */
[----:B0-----:R-:W-:Y:S05]  /*4a30*/  @P2 BRA `(.L_x_105) ;  /* 0xfffffffc00502947 */ /* 0x001fea000383ffff */
.L_x_101:
[----:B------:R-:W-:Y:S05]  /*4a40*/  BSYNC B1 ;  /* 0x0000000000017941 */ /* 0x000fea0003800000 */
.L_x_100:
[----:B------:R-:W-:Y:S01]  /*4a50*/  LOP3.LUT P4, RZ, R9, 0xff, RZ, 0xc0, !PT ;  /* 0x000000ff09ff7812 */ /* 0x000fe2000788c0ff */
[----:B------:R-:W-:Y:S01]  /*4a60*/  VIADD R0, R0, UR39 ;  /* 0x0000002700007c36 */ /* 0x000fe20008000000 */
[----:B------:R-:W-:Y:S01]  /*4a70*/  ULDC.64 UR8, c[0x0][0x650] ;  /* 0x0001940000087ab9 */ /* 0x000fe20000000a00 */
[----:B------:R-:W-:Y:S01]  /*4a80*/  BSSY B1, `(.L_x_106) ;  /* 0x000006f000017945 */ /* 0x000fe20003800000 */
[----:B------:R-:W-:Y:S01]  /*4a90*/  IMAD.MOV.U32 R18, RZ, RZ, -0x1 ;  /* 0xffffffffff127424 */ /* 0x000fe200078e00ff */
[----:B------:R-:W-:Y:S01]  /*4aa0*/  PRMT R9, RZ, 0x7610, R9 ;  /* 0x00007610ff097816 */ /* 0x000fe20000000009 */
[----:B------:R-:W-:Y:S01]  /*4ab0*/  IMAD.MOV.U32 R19, RZ, RZ, -0x1 ;  /* 0xffffffffff137424 */ /* 0x000fe200078e00ff */
[C---:B------:R-:W-:Y:S02]  /*4ac0*/  ISETP.GT.U32.AND P1, PT, R0.reuse, 0x3, PT ;  /* 0x000000030000780c */ /* 0x040fe40003f24070 */
[----:B------:R-:W-:Y:S02]  /*4ad0*/  SHF.R.U32.HI R2, RZ, 0x2, R0 ;  /* 0x00000002ff027819 */ /* 0x000fe40000011600 */
[----:B------:R-:W-:-:S02]  /*4ae0*/  LOP3.LUT R0, R0, 0x3, RZ, 0xc0, !PT ;  /* 0x0000000300007812 */ /* 0x000fc400078ec0ff */
[----:B-1----:R-:W0:Y:S01]  /*4af0*/  @P4 S2R R4, SR_CgaCtaId ;  /* 0x0000000000044919 */ /* 0x002e220000008800 */
[----:B------:R-:W-:Y:S02]  /*4b00*/  @P4 MOV R3, 0x400 ;  /* 0x0000040000034802 */ /* 0x000fe40000000f00 */
[----:B------:R-:W-:-:S04]  /*4b10*/  LOP3.LUT R2, R2, 0x1, RZ, 0xc0, !PT ;  /* 0x0000000102027812 */ /* 0x000fc800078ec0ff */
[----:B------:R-:W-:Y:S02]  /*4b20*/  ISETP.NE.U32.AND P2, PT, R2, 0x1, PT ;  /* 0x000000010200780c */ /* 0x000fe40003f45070 */
[----:B0-----:R-:W-:Y:S01]  /*4b30*/  @P4 LEA R3, R4, R3, 0x18 ;  /* 0x0000000304034211 */ /* 0x001fe200078ec0ff */
[----:B------:R-:W-:-:S03]  /*4b40*/  IMAD.U32 R4, RZ, RZ, UR39 ;  /* 0x00000027ff047e24 */ /* 0x000fc6000f8e00ff */
[----:B------:R0:W-:Y:S01]  /*4b50*/  @P4 SYNCS.ARRIVE.TRANS64.A1T0 RZ, [R3+URZ+0x78], RZ ;  /* 0x000078ff03ff49a7 */ /* 0x0001e2000810003f */
[----:B------:R-:W-:Y:S02]  /*4b60*/  IADD3 R16, P4, R16, UR50, RZ ;  /* 0x0000003210107c10 */ /* 0x000fe4000ff9e0ff */
[----:B------:R-:W-:Y:S02]  /*4b70*/  ISETP.LT.U32.AND P1, PT, R4, 0x4, P1 ;  /* 0x000000040400780c */ /* 0x000fe40000f21070 */
[----:B------:R-:W-:Y:S02]  /*4b80*/  IADD3.X R17, R17, UR37, RZ, P4, !PT ;  /* 0x0000002511117c10 */ /* 0x000fe4000a7fe4ff */
[----:B------:R-:W-:Y:S02]  /*4b90*/  ISETP.GE.U32.AND P4, PT, R16, UR8, PT ;  /* 0x0000000810007c0c */ /* 0x000fe4000bf86070 */
[----:B0-----:R-:W-:Y:S02]  /*4ba0*/  SEL R3, RZ, 0x1, !P1 ;  /* 0x00000001ff037807 */ /* 0x001fe40004800000 */
[----:B------:R-:W-:-:S02]  /*4bb0*/  ISETP.GE.U32.AND.EX P1, PT, R17, UR9, PT, P4 ;  /* 0x0000000911007c0c */ /* 0x000fc4000bf26140 */
[----:B------:R-:W-:-:S04]  /*4bc0*/  ISETP.GT.U32.AND P2, PT, R4, 0x3, !P2 ;  /* 0x000000030400780c */ /* 0x000fc80005744070 */
[----:B------:R-:W-:-:S04]  /*4bd0*/  SEL R2, RZ, 0x1, !P2 ;  /* 0x00000001ff027807 */ /* 0x000fc80005000000 */
[--C-:B------:R-:W-:Y:S01]  /*4be0*/  LOP3.LUT R8, R2, R8, R3.reuse, 0x96, !PT ;  /* 0x0000000802087212 */ /* 0x100fe200078e9603 */
[----:B------:R-:W-:Y:S01]  /*4bf0*/  IMAD.MOV.U32 R2, RZ, RZ, -0x1 ;  /* 0xffffffffff027424 */ /* 0x000fe200078e00ff */
[----:B------:R-:W-:Y:S01]  /*4c00*/  PRMT R3, RZ, 0x7610, R3 ;  /* 0x00007610ff037816 */ /* 0x000fe20000000003 */
[----:B------:R-:W-:Y:S06]  /*4c10*/  @P1 BRA `(.L_x_107) ;  /* 0x0000000400541947 */ /* 0x000fec0003800000 */
[----:B------:R-:W0:Y:S01]  /*4c20*/  S2UR UR7, SR_CTAID.X ;  /* 0x00000000000779c3 */ /* 0x000e220000002500 */
[----:B------:R-:W-:Y:S01]  /*4c30*/  ULDC.64 UR8, c[0x0][0x628] ;  /* 0x00018a0000087ab9 */ /* 0x000fe20000000a00 */
[----:B------:R-:W-:Y:S01]  /*4c40*/  ULDC UR10, c[0x0][0x150] ;  /* 0x00005400000a7ab9 */ /* 0x000fe20000000800 */
[----:B------:R-:W-:Y:S01]  /*4c50*/  ISETP.NE.U32.AND P1, PT, RZ, UR8, PT ;  /* 0x00000008ff007c0c */ /* 0x000fe2000bf25070 */
[----:B------:R-:W-:Y:S01]  /*4c60*/  ULDC UR11, c[0x0][0x630] ;  /* 0x00018c00000b7ab9 */ /* 0x000fe20000000800 */
[----:B------:R-:W-:Y:S01]  /*4c70*/  ULDC UR13, c[0x0][0x154] ;  /* 0x00005500000d7ab9 */ /* 0x000fe20000000800 */
[----:B------:R-:W-:Y:S01]  /*4c80*/  IMAD.MOV.U32 R2, RZ, RZ, R16 ;  /* 0x000000ffff027224 */ /* 0x000fe200078e0010 */
[----:B------:R-:W-:Y:S01]  /*4c90*/  ISETP.NE.AND.EX P1, PT, RZ, UR9, PT, P1 ;  /* 0x00000009ff007c0c */ /* 0x000fe2000bf25310 */
[----:B------:R-:W1:Y:S01]  /*4ca0*/  S2UR UR12, SR_CTAID.Y ;  /* 0x00000000000c79c3 */ /* 0x000e620000002600 */
[----:B0-----:R-:W-:-:S05]  /*4cb0*/  I2FP.F32.U32 R3, UR7 ;  /* 0x0000000700037c45 */ /* 0x001fca0008201000 */
[----:B------:R-:W-:Y:S01]  /*4cc0*/  FMUL R10, R3, UR10 ;  /* 0x0000000a030a7c20 */ /* 0x000fe20008400000 */
[----:B------:R-:W-:-:S05]  /*4cd0*/  IMAD.MOV.U32 R3, RZ, RZ, R17 ;  /* 0x000000ffff037224 */ /* 0x000fca00078e0011 */
[----:B------:R-:W-:Y:S05]  /*4ce0*/  @!P1 BRA `(.L_x_108) ;  /* 0x0000000000289947 */ /* 0x000fea0003800000 */
[----:B------:R-:W-:Y:S02]  /*4cf0*/  ULDC UR10, c[0x0][0x634] ;  /* 0x00018d00000a7ab9 */ /* 0x000fe40000000800 */
[----:B------:R-:W-:-:S05]  /*4d00*/  IADD3 R7, P1, R16, UR10, RZ ;  /* 0x0000000a10077c10 */ /* 0x000fca000ff3e0ff */
[----:B------:R-:W-:-:S04]  /*4d10*/  IMAD.X R11, RZ, RZ, R17, P1 ;  /* 0x000000ffff0b7224 */ /* 0x000fc800008e0611 */
[----:B------:R-:W-:-:S04]  /*4d20*/  IMAD.WIDE.U32 R4, R11, UR8, RZ ;  /* 0x000000080b047c25 */ /* 0x000fc8000f8e00ff */
[----:B------:R-:W-:-:S04]  /*4d30*/  IMAD.WIDE.U32 R4, P1, R7, UR9, R4 ;  /* 0x0000000907047c25 */ /* 0x000fc8000f820004 */
[----:B------:R-:W-:-:S04]  /*4d40*/  IMAD.WIDE.U32 R6, R7, UR8, RZ ;  /* 0x0000000807067c25 */ /* 0x000fc8000f8e00ff */
[----:B------:R-:W-:Y:S01]  /*4d50*/  IMAD.X R3, RZ, RZ, RZ, P1 ;  /* 0x000000ffff037224 */ /* 0x000fe200008e06ff */
[----:B------:R-:W-:Y:S01]  /*4d60*/  IADD3 RZ, P1, R7, R4, RZ ;  /* 0x0000000407ff7210 */ /* 0x000fe20007f3e0ff */
[----:B------:R-:W-:-:S04]  /*4d70*/  IMAD.MOV.U32 R2, RZ, RZ, R5 ;  /* 0x000000ffff027224 */ /* 0x000fc800078e0005 */
[----:B------:R-:W-:-:S08]  /*4d80*/  IMAD.WIDE.U32.X R2, R11, UR9, R2, P1 ;  /* 0x000000090b027c25 */ /* 0x000fd000088e0402 */
.L_x_108:
[--C-:B------:R-:W-:Y:S01]  /*4d90*/  SHF.R.U64 R19, R2, UR11, R3.reuse ;  /* 0x0000000b02137c19 */ /* 0x100fe20008001203 */
[----:B------:R-:W0:Y:S01]  /*4da0*/  F2I.U32.TRUNC.NTZ R10, R10 ;  /* 0x0000000a000a7305 */ /* 0x000e22000020f000 */
[----:B------:R-:W-:Y:S01]  /*4db0*/  SHF.R.U32.HI R2, RZ, UR11, R3 ;  /* 0x0000000bff027c19 */ /* 0x000fe20008011603 */
[----:B------:R-:W-:Y:S01]  /*4dc0*/  ULDC.64 UR8, c[0x0][0x620] ;  /* 0x0001880000087ab9 */ /* 0x000fe20000000a00 */
[----:B------:R-:W-:Y:S01]  /*4dd0*/  IADD3 R5, P1, RZ, -R19, RZ ;  /* 0x80000013ff057210 */ /* 0x000fe20007f3e0ff */
[----:B------:R-:W-:Y:S01]  /*4de0*/  ULDC.64 UR14, c[0x0][0x640] ;  /* 0x00019000000e7ab9 */ /* 0x000fe20000000a00 */
[----:B-1----:R-:W-:Y:S01]  /*4df0*/  I2FP.F32.U32 R4, UR12 ;  /* 0x0000000c00047c45 */ /* 0x002fe20008201000 */
[----:B------:R-:W1:Y:S01]  /*4e00*/  LDC R15, c[0x0][0x610] ;  /* 0x00018400ff0f7b82 */ /* 0x000e620000000800 */
[----:B------:R-:W-:Y:S01]  /*4e10*/  ULDC UR11, c[0x0][0x658] ;  /* 0x00019600000b7ab9 */ /* 0x000fe20000000800 */
[----:B------:R-:W-:Y:S01]  /*4e20*/  IMAD.X R2, RZ, RZ, ~R2, P1 ;  /* 0x000000ffff027224 */ /* 0x000fe200008e0e02 */
[----:B------:R-:W-:Y:S01]  /*4e30*/  ISETP.NE.U32.AND P1, PT, RZ, UR14, PT ;  /* 0x0000000eff007c0c */ /* 0x000fe2000bf25070 */
[----:B------:R-:W-:Y:S01]  /*4e40*/  FMUL R6, R4, UR13 ;  /* 0x0000000d04067c20 */ /* 0x000fe20008400000 */
[----:B------:R-:W-:Y:S01]  /*4e50*/  ULDC UR13, c[0x0][0x648] ;  /* 0x00019200000d7ab9 */ /* 0x000fe20000000800 */
[----:B------:R-:W-:Y:S01]  /*4e60*/  IMAD R4, R2, UR8, RZ ;  /* 0x0000000802047c24 */ /* 0x000fe2000f8e02ff */
[----:B------:R-:W-:Y:S01]  /*4e70*/  ISETP.NE.AND.EX P1, PT, RZ, UR15, PT, P1 ;  /* 0x0000000fff007c0c */ /* 0x000fe2000bf25310 */
[C---:B------:R-:W-:Y:S01]  /*4e80*/  IMAD.WIDE.U32 R2, R5.reuse, UR8, R16 ;  /* 0x0000000805027c25 */ /* 0x040fe2000f8e0010 */
[----:B0-----:R-:W-:Y:S01]  /*4e90*/  R2UR UR8, R10 ;  /* 0x000000000a0872ca */ /* 0x001fe200000e0000 */
[----:B------:R-:W0:Y:S02]  /*4ea0*/  F2I.U32.TRUNC.NTZ R6, R6 ;  /* 0x0000000600067305 */ /* 0x000e24000020f000 */
[----:B------:R-:W-:Y:S01]  /*4eb0*/  IMAD R5, R5, UR9, R4 ;  /* 0x0000000905057c24 */ /* 0x000fe2000f8e0204 */
[----:B------:R-:W-:-:S03]  /*4ec0*/  ULDC UR9, c[0x0][0x618] ;  /* 0x0001860000097ab9 */ /* 0x000fc60000000800 */
[----:B------:R-:W-:-:S05]  /*4ed0*/  IMAD.IADD R3, R3, 0x1, R5 ;  /* 0x0000000103037824 */ /* 0x000fca00078e0205 */
[--C-:B------:R-:W-:Y:S02]  /*4ee0*/  SHF.R.U64 R10, R2, UR9, R3.reuse ;  /* 0x00000009020a7c19 */ /* 0x100fe40008001203 */
[----:B------:R-:W-:Y:S01]  /*4ef0*/  SHF.R.U32.HI R3, RZ, UR9, R3 ;  /* 0x00000009ff037c19 */ /* 0x000fe20008011603 */
[----:B------:R-:W-:Y:S01]  /*4f00*/  ULDC UR9, c[0x0][0x608] ;  /* 0x0001820000097ab9 */ /* 0x000fe20000000800 */
[----:B0-----:R-:W-:Y:S02]  /*4f10*/  R2UR UR10, R6 ;  /* 0x00000000060a72ca */ /* 0x001fe400000e0000 */
[--C-:B------:R-:W-:Y:S02]  /*4f20*/  SHF.R.U64 R12, R10, UR9, R3.reuse ;  /* 0x000000090a0c7c19 */ /* 0x100fe40008001203 */
[----:B------:R-:W-:Y:S01]  /*4f30*/  SHF.R.U32.HI R3, RZ, UR9, R3 ;  /* 0x00000009ff037c19 */ /* 0x000fe20008011603 */
[----:B------:R-:W-:-:S03]  /*4f40*/  UIADD3 UR9, -UR8, URZ, URZ ;  /* 0x0000003f08097290 */ /* 0x000fc6000fffe13f */
[--C-:B------:R-:W-:Y:S01]  /*4f50*/  SHF.R.U64 R13, R12, UR11, R3.reuse ;  /* 0x0000000b0c0d7c19 */ /* 0x100fe20008001203 */
[----:B------:R-:W-:Y:S01]  /*4f60*/  ULDC UR8, c[0x0][0x144] ;  /* 0x0000510000087ab9 */ /* 0x000fe20000000800 */
[----:B------:R-:W-:-:S03]  /*4f70*/  SHF.R.U32.HI R3, RZ, UR11, R3 ;  /* 0x0000000bff037c19 */ /* 0x000fc60008011603 */
[----:B------:R-:W-:Y:S01]  /*4f80*/  IMAD.MOV.U32 R2, RZ, RZ, R13 ;  /* 0x000000ffff027224 */ /* 0x000fe200078e000d */
[----:B------:R-:W-:Y:S06]  /*4f90*/  @!P1 BRA `(.L_x_109) ;  /* 0x0000000000289947 */ /* 0x000fec0003800000 */
        /* <DEDUP_REMOVED lines=10> */
.L_x_109:
[----:B------:R-:W-:Y:S01]  /*5040*/  UISETP.NE.AND UP0, UPT, UR38, URZ, UPT ;  /* 0x0000003f2600728c */ /* 0x000fe2000bf05270 */
[----:B------:R-:W-:Y:S01]  /*5050*/  SHF.R.U64 R3, R2, UR13, R3 ;  /* 0x0000000d02037c19 */ /* 0x000fe20008001203 */
[----:B------:R-:W-:Y:S01]  /*5060*/  UIADD3 UR10, -UR10, URZ, URZ ;  /* 0x0000003f0a0a7290 */ /* 0x000fe2000fffe13f */
[----:B------:R-:W-:Y:S01]  /*5070*/  LOP3.LUT R2, R12, UR6, RZ, 0xc0, !PT ;  /* 0x000000060c027c12 */ /* 0x000fe2000f8ec0ff */
[----:B------:R-:W-:Y:S01]  /*5080*/  UIMAD UR7, UR8, UR9, UR7 ;  /* 0x00000009080772a4 */ /* 0x000fe2000f8e0207 */
[----:B------:R-:W-:Y:S01]  /*5090*/  LOP3.LUT R5, R10, UR4, RZ, 0xc0, !PT ;  /* 0x000000040a057c12 */ /* 0x000fe2000f8ec0ff */
[----:B------:R-:W-:Y:S01]  /*50a0*/  IMAD.MOV R4, RZ, RZ, -R3 ;  /* 0x000000ffff047224 */ /* 0x000fe200078e0a03 */
[----:B------:R-:W-:Y:S01]  /*50b0*/  ULDC UR8, c[0x0][0x148] ;  /* 0x0000520000087ab9 */ /* 0x000fe20000000800 */
[----:B------:R-:W-:Y:S01]  /*50c0*/  IMAD R18, R3, UR5, R2 ;  /* 0x0000000503127c24 */ /* 0x000fe2000f8e0202 */
[----:B------:R-:W-:Y:S01]  /*50d0*/  PLOP3.LUT P1, PT, PT, PT, UP0, 0x80, 0x0 ;  /* 0x000000000000781c */ /* 0x000fe20003f2f008 */
[----:B------:R-:W-:Y:S01]  /*50e0*/  IMAD.MOV.U32 R3, RZ, RZ, 0x1 ;  /* 0x00000001ff037424 */ /* 0x000fe200078e00ff */
[----:B------:R-:W-:-:S03]  /*50f0*/  @UP0 UIMAD UR7, UR8, UR10, UR12 ;  /* 0x0000000a080702a4 */ /* 0x000fc6000f8e020c */
[----:B------:R-:W-:Y:S02]  /*5100*/  ULDC UR8, c[0x0][0x638] ;  /* 0x00018e0000087ab9 */ /* 0x000fe40000000800 */
[----:B------:R-:W-:Y:S02]  /*5110*/  IMAD R2, R4, UR8, R13 ;  /* 0x0000000804027c24 */ /* 0x000fe4000f8e020d */
[----:B-1----:R-:W-:Y:S01]  /*5120*/  IMAD R18, R18, R15, UR7 ;  /* 0x0000000712127e24 */ /* 0x002fe2000f8e020f */
[----:B------:R-:W-:Y:S02]  /*5130*/  ULDC UR7, c[0x0][0x600] ;  /* 0x0001800000077ab9 */ /* 0x000fe40000000800 */
[----:B------:R-:W-:-:S05]  /*5140*/  IMAD R5, R2, UR7, R5 ;  /* 0x0000000702057c24 */ /* 0x000fca000f8e0205 */
[----:B------:R-:W-:Y:S02]  /*5150*/  SEL R2, R5, R18, !P1 ;  /* 0x0000001205027207 */ /* 0x000fe40004800000 */
[----:B------:R-:W-:-:S07]  /*5160*/  SEL R18, R18, R5, !P1 ;  /* 0x0000000512127207 */ /* 0x000fce0004800000 */
.L_x_107:
[----:B------:R-:W-:Y:S05]  /*5170*/  BSYNC B1 ;  /* 0x0000000000017941 */ /* 0x000fea0003800000 */
.L_x_106:
[----:B------:R-:W-:-:S13]  /*5180*/  LOP3.LUT P1, RZ, R3, 0xff, RZ, 0xc0, !PT ;  /* 0x000000ff03ff7812 */ /* 0x000fda000782c0ff */
[----:B------:R-:W-:Y:S05]  /*5190*/  @P1 BRA `(.L_x_110) ;  /* 0xfffffff400441947 */ /* 0x000fea000383ffff */
[----:B------:R-:W-:Y:S05]  /*51a0*/  BSYNC B0 ;  /* 0x0000000000007941 */ /* 0x000fea0003800000 */
.L_x_98:
[----:B------:R-:W-:-:S03]  /*51b0*/  UMOV UR7, 0xffffffff ;  /* 0xffffffff00077882 */ /* 0x000fc60000000000 */
[----:B------:R-:W-:Y:S05]  /*51c0*/  BRA.DIV UR7, `(.L_x_111) ;  /* 0x0000000607447947 */ /* 0x000fea000b800000 */
[----:B------:R-:W-:-:S13]  /*51d0*/  ELECT P6, URZ, PT ;  /* 0x00000000003f782f */ /* 0x000fda00038c0000 */
.L_x_127:
[----:B------:R-:W-:Y:S04]  /*51e0*/  BSSY B0, `(.L_x_112) ;  /* 0x000002c000007945 */ /* 0x000fe80003800000 */
[----:B------:R-:W-:Y:S05]  /*51f0*/  @!P6 BRA `(.L_x_113) ;  /* 0x0000000000a8e947 */ /* 0x000fea0003800000 */
[----:B------:R-:W-:-:S04]  /*5200*/  ULOP3.LUT UR7, UR36, 0x2, URZ, 0xfc, !UPT ;  /* 0x0000000224077892 */ /* 0x000fc8000f8efc3f */
[----:B------:R-:W-:-:S06]  /*5210*/  UISETP.NE.AND UP0, UPT, UR7, 0x3, UPT ;  /* 0x000000030700788c */ /* 0x000fcc000bf05270 */
[----:B------:R-:W-:-:S13]  /*5220*/  PLOP3.LUT P0, PT, PT, PT, UP0, 0x80, 0x0 ;  /* 0x000000000000781c */ /* 0x000fda0003f0f008 */
[----:B------:R-:W-:Y:S05]  /*5230*/  @!P0 BRA `(.L_x_114) ;  /* 0x0000000000048947 */ /* 0x000fea0003800000 */
[----:B------:R-:W-:Y:S01]  /*5240*/  BPT.TRAP 0x1 ;  /* 0x000000040000795c */ /* 0x000fe20000300000 */
.L_x_114:
[----:B------:R-:W0:Y:S01]  /*5250*/  S2R R3, SR_CgaCtaId ;  /* 0x0000000000037919 */ /* 0x000e220000008800 */
[----:B------:R-:W-:-:S04]  /*5260*/  MOV R2, 0x400 ;  /* 0x0000040000027802 */ /* 0x000fc80000000f00 */
[----:B0-----:R-:W-:Y:S02]  /*5270*/  LEA R3, R3, R2, 0x18 ;  /* 0x0000000203037211 */ /* 0x001fe400078ec0ff */
[----:B------:R-:W-:-:S03]  /*5280*/  SHF.L.U32 R2, R8, 0x1f, RZ ;  /* 0x0000001f08027819 */ /* 0x000fc600000006ff */
[----:B------:R-:W-:-:S04]  /*5290*/  VIADD R3, R3, 0x20 ;  /* 0x0000002003037836 */ /* 0x000fc80000000000 */
[C---:B------:R-:W-:Y:S02]  /*52a0*/  IMAD R7, R0.reuse, 0x8, R3 ;  /* 0x0000000800077824 */ /* 0x040fe400078e0203 */
[----:B------:R-:W-:Y:S02]  /*52b0*/  VIADD R0, R0, 0x1 ;  /* 0x0000000100007836 */ /* 0x000fe40000000000 */
[----:B------:R-:W0:Y:S03]  /*52c0*/  SYNCS.PHASECHK.TRANS64.TRYWAIT P0, [R7+URZ], R2 ;  /* 0x00000002070075a7 */ /* 0x000e26000800017f */
[----:B------:R-:W-:-:S04]  /*52d0*/  ISETP.NE.AND P1, PT, R0, 0x4, PT ;  /* 0x000000040000780c */ /* 0x000fc80003f25270 */
[----:B------:R-:W-:Y:S02]  /*52e0*/  SEL R5, RZ, 0x1, P1 ;  /* 0x00000001ff057807 */ /* 0x000fe40000800000 */
[----:B------:R-:W-:Y:S02]  /*52f0*/  SEL R0, R0, RZ, P1 ;  /* 0x000000ff00007207 */ /* 0x000fe40000800000 */
[----:B------:R-:W-:-:S03]  /*5300*/  LOP3.LUT R5, R8, R5, RZ, 0x3c, !PT ;  /* 0x0000000508057212 */ /* 0x000fc600078e3cff */
[----:B------:R-:W-:Y:S01]  /*5310*/  IMAD R9, R0, 0x8, R3 ;  /* 0x0000000800097824 */ /* 0x000fe200078e0203 */
[----:B------:R-:W-:Y:S01]  /*5320*/  SHF.L.U32 R4, R5, 0x1f, RZ ;  /* 0x0000001f05047819 */ /* 0x000fe200000006ff */
[----:B0-----:R-:W-:Y:S06]  /*5330*/  @!P0 BRA `(.L_x_115) ;  /* 0x0000000400088947 */ /* 0x001fec0003800000 */
.L_x_128:
[----:B------:R-:W1:Y:S01]  /*5340*/  SYNCS.PHASECHK.TRANS64.TRYWAIT P0, [R9+URZ], R4 ;  /* 0x00000004090075a7 */ /* 0x000e62000800017f */
[----:B------:R-:W-:-:S05]  /*5350*/  VIADD R0, R0, 0x1 ;  /* 0x0000000100007836 */ /* 0x000fca0000000000 */
[----:B------:R-:W-:-:S04]  /*5360*/  ISETP.NE.AND P1, PT, R0, 0x4, PT ;  /* 0x000000040000780c */ /* 0x000fc80003f25270 */
[----:B0-----:R-:W-:Y:S02]  /*5370*/  SEL R2, RZ, 0x1, P1 ;  /* 0x00000001ff027807 */ /* 0x001fe40000800000 */
[----:B------:R-:W-:Y:S02]  /*5380*/  SEL R0, R0, RZ, P1 ;  /* 0x000000ff00007207 */ /* 0x000fe40000800000 */
[----:B------:R-:W-:-:S03]  /*5390*/  LOP3.LUT R7, R5, R2, RZ, 0x3c, !PT ;  /* 0x0000000205077212 */ /* 0x000fc600078e3cff */
[----:B------:R-:W-:Y:S01]  /*53a0*/  IMAD R6, R0, 0x8, R3 ;  /* 0x0000000800067824 */ /* 0x000fe200078e0203 */
[----:B------:R-:W-:Y:S01]  /*53b0*/  SHF.L.U32 R5, R7, 0x1f, RZ ;  /* 0x0000001f07057819 */ /* 0x000fe200000006ff */
[----:B-1----:R-:W-:Y:S06]  /*53c0*/  @!P0 BRA `(.L_x_116) ;  /* 0x0000000000f88947 */ /* 0x002fec0003800000 */
.L_x_129:
[----:B------:R-:W1:Y:S01]  /*53d0*/  SYNCS.PHASECHK.TRANS64.TRYWAIT P0, [R6+URZ], R5 ;  /* 0x00000005060075a7 */ /* 0x000e62000800017f */
[----:B------:R-:W-:-:S05]  /*53e0*/  VIADD R0, R0, 0x1 ;  /* 0x0000000100007836 */ /* 0x000fca0000000000 */
[----:B------:R-:W-:-:S04]  /*53f0*/  ISETP.NE.AND P1, PT, R0, 0x4, PT ;  /* 0x000000040000780c */ /* 0x000fc80003f25270 */
[----:B------:R-:W-:Y:S02]  /*5400*/  SEL R2, RZ, 0x1, P1 ;  /* 0x00000001ff027807 */ /* 0x000fe40000800000 */
[----:B------:R-:W-:Y:S02]  /*5410*/  SEL R0, R0, RZ, P1 ;  /* 0x000000ff00007207 */ /* 0x000fe40000800000 */
[----:B------:R-:W-:Y:S01]  /*5420*/  LOP3.LUT R2, R7, R2, RZ, 0x3c, !PT ;  /* 0x0000000207027212 */ /* 0x000fe200078e3cff */
[----:B-1----:R-:W-:Y:S06]  /*5430*/  @!P0 BRA `(.L_x_117) ;  /* 0x0000000000f08947 */ /* 0x002fec0003800000 */
.L_x_130:
[----:B------:R-:W-:Y:S01]  /*5440*/  IMAD R3, R0, 0x8, R3 ;  /* 0x0000000800037824 */ /* 0x000fe200078e0203 */
[----:B------:R-:W-:-:S07]  /*5450*/  SHF.L.U32 R0, R2, 0x1f, RZ ;  /* 0x0000001f02007819 */ /* 0x000fce00000006ff */
.L_x_118:
[----:B--2---:R2:W3:Y:S02]  /*5460*/  SYNCS.PHASECHK.TRANS64.TRYWAIT P0, [R3+URZ], R0 ;  /* 0x00000000030075a7 */ /* 0x0044e4000800017f */
[----:B---3--:R-:W-:Y:S05]  /*5470*/  @!P0 NANOSLEEP.SYNCS 0x989680 ;  /* 0x009896800000895d */ /* 0x008fea0003900000 */
[----:B------:R-:W3:Y:S02]  /*5480*/  @!P0 SYNCS.PHASECHK.TRANS64 P0, [R3+URZ], R0 ;  /* 0x00000000030085a7 */ /* 0x000ee4000800007f */
[----:B---3--:R-:W-:Y:S05]  /*5490*/  @!P0 BRA `(.L_x_118) ;  /* 0xfffffffc00f08947 */ /* 0x008fea000383ffff */
.L_x_113:
[----:B------:R-:W-:Y:S05]  /*54a0*/  BSYNC B0 ;  /* 0x0000000000007941 */ /* 0x000fea0003800000 */
.L_x_112:
[----:B------:R-:W-:Y:S05]  /*54b0*/  EXIT ;  /* 0x000000000000794d */ /* 0x000fea0003800000 */
.L_x_14:
[----:B0-----:R0:W1:Y:S02]  /*54c0*/  SYNCS.PHASECHK.TRANS64.TRYWAIT P0, [R61+URZ], R0 ;  /* 0x000000003d0075a7 */ /* 0x001064000800017f */
[----:B-1----:R-:W-:Y:S05]  /*54d0*/  @!P0 NANOSLEEP.SYNCS 0x989680 ;  /* 0x009896800000895d */ /* 0x002fea0003900000 */
[----:B------:R-:W1:Y:S02]  /*54e0*/  @!P0 SYNCS.PHASECHK.TRANS64 P0, [R61+URZ], R0 ;  /* 0x000000003d0085a7 */ /* 0x000e64000800007f */
[----:B-1----:R-:W-:Y:S05]  /*54f0*/  @!P0 BRA `(.L_x_14) ;  /* 0xfffffffc00f08947 */ /* 0x002fea000383ffff */
[----:B------:R-:W-:Y:S05]  /*5500*/  BRA `(.L_x_119) ;  /* 0xffffffc000447947 */ /* 0x000fea000383ffff */
.L_x_19:
[----:B-1----:R1:W2:Y:S02]  /*5510*/  SYNCS.PHASECHK.TRANS64.TRYWAIT P1, [R3+URZ], R0 ;  /* 0x00000000030075a7 */ /* 0x0022a4000802017f */
[----:B--2---:R-:W-:Y:S05]  /*5520*/  @!P1 NANOSLEEP.SYNCS 0x989680 ;  /* 0x009896800000995d */ /* 0x004fea0003900000 */
[----:B------:R-:W2:Y:S02]  /*5530*/  @!P1 SYNCS.PHASECHK.TRANS64 P1, [R3+URZ], R0 ;  /* 0x00000000030095a7 */ /* 0x000ea4000802007f */
[----:B--2---:R-:W-:Y:S05]  /*5540*/  @!P1 BRA `(.L_x_19) ;  /* 0xfffffffc00f09947 */ /* 0x004fea000383ffff */
[----:B------:R-:W-:Y:S05]  /*5550*/  BRA `(.L_x_18) ;  /* 0xffffffc000ac7947 */ /* 0x000fea000383ffff */
.L_x_24:
[----:B-1----:R-:W-:-:S04]  /*5560*/  IMAD.U32 R4, RZ, RZ, UR4 ;  /* 0x00000004ff047e24 */ /* 0x002fc8000f8e00ff */
[----:B------:R1:W2:Y:S03]  /*5570*/  SYNCS.PHASECHK.TRANS64.TRYWAIT P1, [R4+URZ], R3 ;  /* 0x00000003040075a7 */ /* 0x0002a6000802017f */
[----:B--2---:R-:W-:Y:S05]  /*5580*/  @!P1 NANOSLEEP.SYNCS 0x989680 ;  /* 0x009896800000995d */ /* 0x004fea0003900000 */
[----:B------:R-:W2:Y:S02]  /*5590*/  @!P1 SYNCS.PHASECHK.TRANS64 P1, [R4+URZ], R3 ;  /* 0x00000003040095a7 */ /* 0x000ea4000802007f */
[----:B--2---:R-:W-:Y:S05]  /*55a0*/  @!P1 BRA `(.L_x_24) ;  /* 0xfffffffc00ec9947 */ /* 0x004fea000383ffff */
[----:B------:R-:W-:Y:S05]  /*55b0*/  BRA `(.L_x_23) ;  /* 0xffffffc400647947 */ /* 0x000fea000383ffff */
.L_x_30:
[----:B--2---:R2:W3:Y:S02]  /*55c0*/  SYNCS.PHASECHK.TRANS64.TRYWAIT P0, [R61+URZ+0x10], R0 ;  /* 0x000010003d0075a7 */ /* 0x0044e4000800017f */
[----:B---3--:R-:W-:Y:S05]  /*55d0*/  @!P0 NANOSLEEP.SYNCS 0x989680 ;  /* 0x009896800000895d */ /* 0x008fea0003900000 */
[----:B------:R-:W3:Y:S02]  /*55e0*/  @!P0 SYNCS.PHASECHK.TRANS64 P0, [R61+URZ+0x10], R0 ;  /* 0x000010003d0085a7 */ /* 0x000ee4000800007f */
[----:B---3--:R-:W-:Y:S05]  /*55f0*/  @!P0 BRA `(.L_x_30) ;  /* 0xfffffffc00f08947 */ /* 0x008fea000383ffff */
[----:B------:R-:W-:Y:S05]  /*5600*/  BRA `(.L_x_120) ;  /* 0xffffffc800a07947 */ /* 0x000fea000383ffff */
.L_x_99:
[----:B------:R-:W-:Y:S01]  /*5610*/  BSSY B1, `(.L_x_121) ;  /* 0x0000006000017945 */ /* 0x000fe20003800000 */
[----:B------:R-:W-:-:S07]  /*5620*/  IMAD.MOV.U32 R15, RZ, RZ, -0x1 ;  /* 0xffffffffff0f7424 */ /* 0x000fce00078e00ff */
[----:B------:R-:W-:Y:S05]  /*5630*/  WARPSYNC.COLLECTIVE R15, `(.L_x_122) ;  /* 0x000000000f0c7348 */ /* 0x000fea0003c00000 */
[----:B------:R-:W-:Y:S02]  /*5640*/  ELECT P6, UR62, PT ;  /* 0x00000000003e782f */ /* 0x000fe400038c0000 */
[----:B------:R-:W-:Y:S01]  /*5650*/  MOV R14, UR62 ;  /* 0x0000003e000e7c02 */ /* 0x000fe20008000f00 */
[----:B------:R-:W-:Y:S10]  /*5660*/  ENDCOLLECTIVE ;  /* 0x000000000000791b */ /* 0x000ff40003800000 */
.L_x_122:
[----:B------:R-:W-:Y:S05]  /*5670*/  BSYNC B1 ;  /* 0x0000000000017941 */ /* 0x000fea0003800000 */
.L_x_121:
[----:B------:R-:W-:Y:S05]  /*5680*/  BRA `(.L_x_123) ;  /* 0xfffffff000147947 */ /* 0x000fea000383ffff */
.L_x_102:
[----:B-1----:R1:W2:Y:S02]  /*5690*/  SYNCS.PHASECHK.TRANS64.TRYWAIT P1, [R7+URZ+0x20], R4 ;  /* 0x00002004070075a7 */ /* 0x0022a4000802017f */
[----:B--2---:R-:W-:Y:S05]  /*56a0*/  @!P1 NANOSLEEP.SYNCS 0x989680 ;  /* 0x009896800000995d */ /* 0x004fea0003900000 */
[----:B------:R-:W2:Y:S02]  /*56b0*/  @!P1 SYNCS.PHASECHK.TRANS64 P1, [R7+URZ+0x20], R4 ;  /* 0x00002004070095a7 */ /* 0x000ea4000802007f */
[----:B--2---:R-:W-:Y:S05]  /*56c0*/  @!P1 BRA `(.L_x_102) ;  /* 0xfffffffc00f09947 */ /* 0x004fea000383ffff */
[----:B------:R-:W-:Y:S05]  /*56d0*/  BRA `(.L_x_124) ;  /* 0xfffffff000487947 */ /* 0x000fea000383ffff */
.L_x_111:
[----:B------:R-:W-:Y:S01]  /*56e0*/  BSSY B0, `(.L_x_125) ;  /* 0x0000006000007945 */ /* 0x000fe20003800000 */
[----:B------:R-:W-:-:S07]  /*56f0*/  IMAD.MOV.U32 R15, RZ, RZ, -0x1 ;  /* 0xffffffffff0f7424 */ /* 0x000fce00078e00ff */
[----:B------:R-:W-:Y:S05]  /*5700*/  WARPSYNC.COLLECTIVE R15, `(.L_x_126) ;  /* 0x000000000f0c7348 */ /* 0x000fea0003c00000 */
[----:B------:R-:W-:Y:S02]  /*5710*/  ELECT P6, UR62, PT ;  /* 0x00000000003e782f */ /* 0x000fe400038c0000 */
[----:B------:R-:W-:Y:S01]  /*5720*/  MOV R14, UR62 ;  /* 0x0000003e000e7c02 */ /* 0x000fe20008000f00 */
[----:B------:R-:W-:Y:S10]  /*5730*/  ENDCOLLECTIVE ;  /* 0x000000000000791b */ /* 0x000ff40003800000 */
.L_x_126:
[----:B------:R-:W-:Y:S05]  /*5740*/  BSYNC B0 ;  /* 0x0000000000007941 */ /* 0x000fea0003800000 */
.L_x_125:
[----:B------:R-:W-:Y:S05]  /*5750*/  BRA `(.L_x_127) ;  /* 0xfffffff800a07947 */ /* 0x000fea000383ffff */
.L_x_115:
[----:B0-----:R0:W1:Y:S02]  /*5760*/  SYNCS.PHASECHK.TRANS64.TRYWAIT P0, [R7+URZ], R2 ;  /* 0x00000002070075a7 */ /* 0x001064000800017f */
[----:B-1----:R-:W-:Y:S05]  /*5770*/  @!P0 NANOSLEEP.SYNCS 0x989680 ;  /* 0x009896800000895d */ /* 0x002fea0003900000 */
[----:B------:R-:W1:Y:S02]  /*5780*/  @!P0 SYNCS.PHASECHK.TRANS64 P0, [R7+URZ], R2 ;  /* 0x00000002070085a7 */ /* 0x000e64000800007f */
[----:B-1----:R-:W-:Y:S05]  /*5790*/  @!P0 BRA `(.L_x_115) ;  /* 0xfffffffc00f08947 */ /* 0x002fea000383ffff */
[----:B------:R-:W-:Y:S05]  /*57a0*/  BRA `(.L_x_128) ;  /* 0xfffffff800e47947 */ /* 0x000fea000383ffff */
.L_x_116:
[----:B0-----:R0:W1:Y:S02]  /*57b0*/  SYNCS.PHASECHK.TRANS64.TRYWAIT P0, [R9+URZ], R4 ;  /* 0x00000004090075a7 */ /* 0x001064000800017f */
[----:B-1----:R-:W-:Y:S05]  /*57c0*/  @!P0 NANOSLEEP.SYNCS 0x989680 ;  /* 0x009896800000895d */ /* 0x002fea0003900000 */
[----:B------:R-:W1:Y:S02]  /*57d0*/  @!P0 SYNCS.PHASECHK.TRANS64 P0, [R9+URZ], R4 ;  /* 0x00000004090085a7 */ /* 0x000e64000800007f */
[----:B-1----:R-:W-:Y:S05]  /*57e0*/  @!P0 BRA `(.L_x_116) ;  /* 0xfffffffc00f08947 */ /* 0x002fea000383ffff */
[----:B------:R-:W-:Y:S05]  /*57f0*/  BRA `(.L_x_129) ;  /* 0xfffffff800f47947 */ /* 0x000fea000383ffff */
.L_x_117:
[----:B-1----:R1:W2:Y:S02]  /*5800*/  SYNCS.PHASECHK.TRANS64.TRYWAIT P0, [R6+URZ], R5 ;  /* 0x00000005060075a7 */ /* 0x0022a4000800017f */
[----:B--2---:R-:W-:Y:S05]  /*5810*/  @!P0 NANOSLEEP.SYNCS 0x989680 ;  /* 0x009896800000895d */ /* 0x004fea0003900000 */
[----:B------:R-:W2:Y:S02]  /*5820*/  @!P0 SYNCS.PHASECHK.TRANS64 P0, [R6+URZ], R5 ;  /* 0x00000005060085a7 */ /* 0x000ea4000800007f */
[----:B--2---:R-:W-:Y:S05]  /*5830*/  @!P0 BRA `(.L_x_117) ;  /* 0xfffffffc00f08947 */ /* 0x004fea000383ffff */
[----:B------:R-:W-:Y:S05]  /*5840*/  BRA `(.L_x_130) ;  /* 0xfffffff800fc7947 */ /* 0x000fea000383ffff */
.L_x_131:
[----:B------:R-:W-:-:S00]  /*5850*/  BRA `(.L_x_131) ;  /* 0xfffffffc00fc7947 */ /* 0x000fc0000383ffff */
[----:B------:R-:W-:-:S00]  /*5860*/  NOP ;  /* 0x0000000000007918 */ /* 0x000fc00000000000 */
        /* <DEDUP_REMOVED lines=9> */
.L_x_132:


//--------------------- .nv.global.init           --------------------------
	.section	.nv.global.init,"aw",@progbits
.nv.global.init:
	.type		$str$22,@object
	.size		$str$22,($str$23 - $str$22)
$str$22:
        /*0000*/ 	.byte	0x6b, 0x5f, 0x74, 0x69, 0x6c, 0x65, 0x5f, 0x63, 0x6f, 0x75, 0x6e, 0x74, 0x20, 0x3e, 0x3d, 0x20
        /*0010*/ 	.byte	0x31, 0x00
	.type		$str$23,@object
	.size		$str$23,(__unnamed_1 - $str$23)
$str$23:
        /*0012*/ 	.byte	0x2f, 0x74, 0x6d, 0x70, 0x2f, 0x63, 0x75, 0x74, 0x6c, 0x61, 0x73, 0x73, 0x5f, 0x73, 0x77, 0x65
        /*0022*/ 	.byte	0x65, 0x70, 0x5f, 0x73, 0x72, 0x63, 0x2f, 0x69, 0x6e, 0x63, 0x6c, 0x75, 0x64, 0x65, 0x2f, 0x63
        /*0032*/ 	.byte	0x75, 0x74, 0x6c, 0x61, 0x73, 0x73, 0x2f, 0x67, 0x65, 0x6d, 0x6d, 0x2f, 0x63, 0x6f, 0x6c, 0x6c
        /*0042*/ 	.byte	0x65, 0x63, 0x74, 0x69, 0x76, 0x65, 0x2f, 0x73, 0x6d, 0x39, 0x30, 0x5f, 0x6d, 0x6d, 0x61, 0x5f
        /*0052*/ 	.byte	0x74, 0x6d, 0x61, 0x5f, 0x67, 0x6d, 0x6d, 0x61, 0x5f, 0x73, 0x73, 0x5f, 0x77, 0x61, 0x72, 0x70
        /*0062*/ 	.byte	0x73, 0x70, 0x65, 0x63, 0x69, 0x61, 0x6c, 0x69, 0x7a, 0x65, 0x64, 0x2e, 0x68, 0x70, 0x70, 0x00
	.type		__unnamed_1,@object
	.size		__unnamed_1,(.L_0 - __unnamed_1)
__unnamed_1:
        /*0072*/ 	.byte	0x76, 0x6f, 0x69, 0x64, 0x20, 0x63, 0x75, 0x74, 0x6c, 0x61, 0x73, 0x73, 0x3a, 0x3a, 0x67, 0x65
        /* <DEDUP_REMOVED lines=174> */
        /*0b62*/ 	.byte	0x3a, 0x3a, 0x69, 0x64, 0x65, 0x6e, 0x74, 0x69, 0x74, 0x79, 0x5d, 0x00
.L_0:


//--------------------- .nv.shared._ZN7cutlass13device_kernelINS_4gemm6kernel13GemmUniversalIN4cute5tupleIJiiiiEEENS1_10collective13CollectiveMmaINS1_34MainloopSm90TmaGmmaWarpSpecializedILi4ENS5_IJNS4_1CILi1EEESB_SB_EEENS1_32KernelTmaWarpSpecializedPingpongEEENS5_IJNSA_ILi64EEESF_NSA_ILi32EEEEEEfNS5_IJlSB_lEEEfSI_NS4_8TiledMMAINS4_8MMA_AtomIJNS4_4SM904GMMA29MMA_64x64x8_F32TF32TF32_SS_TNILNSM_7ScaleInE1ELSO_1EEEEEENS4_6LayoutISC_NS5_IJNSA_ILi0EEESS_SS_EEEEENS5_IJNS4_10UnderscoreESV_SV_EEEEENS4_13SM90_TMA_LOADENS4_14ComposedLayoutINS4_7SwizzleILi3ELi4ELi3EEENS4_18smem_ptr_flag_bitsILi32EEENSR_INS5_IJNSA_ILi8EEESG_EEENS5_IJSG_SB_EEEEEEEvNS4_8identityESY_S18_vS19_EENS_8epilogue10collective6detail29Sm90TmaWarpSpecializedAdapterINS1C_15DefaultEpilogueIfSI_SI_NS1B_6thread17LinearCombinationIfLi1EffLNS1G_9ScaleType4KindE0ELNS_15FloatRoundStyleE2EfEENS1_15EpilogueDefaultEEEEEvvEEEEvNT_6ParamsE --------------------------
	.section	.nv.shared._ZN7cutlass13device_kernelINS_4gemm6kernel13GemmUniversalIN4cute5tupleIJiiiiEEENS1_10collective13CollectiveMmaINS1_34MainloopSm90TmaGmmaWarpSpecializedILi4ENS5_IJNS4_1CILi1EEESB_SB_EEENS1_32KernelTmaWarpSpecializedPingpongEEENS5_IJNSA_ILi64EEESF_NSA_ILi32EEEEEEfNS5_IJlSB_lEEEfSI_NS4_8TiledMMAINS4_8MMA_AtomIJNS4_4SM904GMMA29MMA_64x64x8_F32TF32TF32_SS_TNILNSM_7ScaleInE1ELSO_1EEEEEENS4_6LayoutISC_NS5_IJNSA_ILi0EEESS_SS_EEEEENS5_IJNS4_10UnderscoreESV_SV_EEEEENS4_13SM90_TMA_LOADENS4_14ComposedLayoutINS4_7SwizzleILi3ELi4ELi3EEENS4_18smem_ptr_flag_bitsILi32EEENSR_INS5_IJNSA_ILi8EEESG_EEENS5_IJSG_SB_EEEEEEEvNS4_8identityESY_S18_vS19_EENS_8epilogue10collective6detail29Sm90TmaWarpSpecializedAdapterINS1C_15DefaultEpilogueIfSI_SI_NS1B_6thread17LinearCombinationIfLi1EffLNS1G_9ScaleType4KindE0ELNS_15FloatRoundStyleE2EfEENS1_15EpilogueDefaultEEEEEvvEEEEvNT_6ParamsE,"aw",@nobits
	.sectionflags	@""
	.align	16
	.zero		1024


//--------------------- .nv.shared.reserved.0     --------------------------
	.section	.nv.shared.reserved.0,"aw",@nobits
	.weak		__nv_reservedSMEM_offset_0_alias
	.size		__nv_reservedSMEM_offset_0_alias, 0, 0
	.other		__nv_reservedSMEM_offset_0_alias,@"STO_CUDA_RESERVED_SHARED STV_DEFAULT"
__nv_reservedSMEM_offset_0_alias:
	.zero		0


//--------------------- .nv.global                --------------------------
	.section	.nv.global,"aw",@nobits
.nv.global:
	.type		_ZN40_INTERNAL_34a2fe66_4_k_cu_a9ca4bff_145924cute1_E,@object
	.size		_ZN40_INTERNAL_34a2fe66_4_k_cu_a9ca4bff_145924cute1_E,(_ZN40_INTERNAL_34a2fe66_4_k_cu_a9ca4bff_145924cuda3std3__45__cpo6cbeginE - _ZN40_INTERNAL_34a2fe66_4_k_cu_a9ca4bff_145924cute1_E)
_ZN40_INTERNAL_34a2fe66_4_k_cu_a9ca4bff_145924cute1_E:
	.zero		1
	.type		_ZN40_INTERNAL_34a2fe66_4_k_cu_a9ca4bff_145924cuda3std3__45__cpo6cbeginE,@object
	.size		_ZN40_INTERNAL_34a2fe66_4_k_cu_a9ca4bff_145924cuda3std3__45__cpo6cbeginE,(_ZN40_INTERNAL_34a2fe66_4_k_cu_a9ca4bff_145924cuda3std3__48in_placeE - _ZN40_INTERNAL_34a2fe66_4_k_cu_a9ca4bff_145924cuda3std3__45__cpo6cbeginE)
_ZN40_INTERNAL_34a2fe66_4_k_cu_a9ca4bff_145924cuda3std3__45__cpo6cbeginE:
	.zero		1
	.type		_ZN40_INTERNAL_34a2fe66_4_k_cu_a9ca4bff_145924cuda3std3__48in_placeE,@object
	.size		_ZN40_INTERNAL_34a2fe66_4_k_cu_a9ca4bff_145924cuda3std3__48in_placeE,(_ZN40_INTERNAL_34a2fe66_4_k_cu_a9ca4bff_145924cuda3std6ranges3__45__cpo9iter_moveE - _ZN40_INTERNAL_34a2fe66_4_k_cu_a9ca4bff_145924cuda3std3__48in_placeE)
_ZN40_INTERNAL_34a2fe66_4_k_cu_a9ca4bff_145924cuda3std3__48in_placeE:
	.zero		1
	.type		_ZN40_INTERNAL_34a2fe66_4_k_cu_a9ca4bff_145924cuda3std6ranges3__45__cpo9iter_moveE,@object
	.size		_ZN40_INTERNAL_34a2fe66_4_k_cu_a9ca4bff_145924cuda3std6ranges3__45__cpo9iter_moveE,(_ZN40_INTERNAL_34a2fe66_4_k_cu_a9ca4bff_145924cuda3std3__45__cpo5beginE - _ZN40_INTERNAL_34a2fe66_4_k_cu_a9ca4bff_145924cuda3std6ranges3__45__cpo9iter_moveE)
_ZN40_INTERNAL_34a2fe66_4_k_cu_a9ca4bff_145924cuda3std6ranges3__45__cpo9iter_moveE:
	.zero		1
	.type		_ZN40_INTERNAL_34a2fe66_4_k_cu_a9ca4bff_145924cuda3std3__45__cpo5beginE,@object
	.size		_ZN40_INTERNAL_34a2fe66_4_k_cu_a9ca4bff_145924cuda3std3__45__cpo5beginE,(_ZN40_INTERNAL_34a2fe66_4_k_cu_a9ca4bff_145924cuda3std3__442_GLOBAL__N__34a2fe66_4_k_cu_a9ca4bff_145926ignoreE - _ZN40_INTERNAL_34a2fe66_4_k_cu_a9ca4bff_145924cuda3std3__45__cpo5beginE)
_ZN40_INTERNAL_34a2fe66_4_k_cu_a9ca4bff_145924cuda3std3__45__cpo5beginE:
	.zero		1
	.type		_ZN40_INTERNAL_34a2fe66_4_k_cu_a9ca4bff_145924cuda3std3__442_GLOBAL__N__34a2fe66_4_k_cu_a9ca4bff_145926ignoreE,@object
	.size		_ZN40_INTERNAL_34a2fe66_4_k_cu_a9ca4bff_145924cuda3std3__442_GLOBAL__N__34a2fe66_4_k_cu_a9ca4bff_145926ignoreE,(_ZN40_INTERNAL_34a2fe66_4_k_cu_a9ca4bff_145924cute7productE - _ZN40_INTERNAL_34a2fe66_4_k_cu_a9ca4bff_145924cuda3std3__442_GLOBAL__N__34a2fe66_4_k_cu_a9ca4bff_145926ignoreE)
_ZN40_INTERNAL_34a2fe66_4_k_cu_a9ca4bff_145924cuda3std3__442_GLOBAL__N__34a2fe66_4_k_cu_a9ca4bff_145926ignoreE:
	.zero		1
	.type		_ZN40_INTERNAL_34a2fe66_4_k_cu_a9ca4bff_145924cute7productE,@object
	.size		_ZN40_INTERNAL_34a2fe66_4_k_cu_a9ca4bff_145924cute7productE,(_ZN40_INTERNAL_34a2fe66_4_k_cu_a9ca4bff_145924cuda3std3__45__cpo3endE - _ZN40_INTERNAL_34a2fe66_4_k_cu_a9ca4bff_145924cute7productE)
_ZN40_INTERNAL_34a2fe66_4_k_cu_a9ca4bff_145924cute7productE:
	.zero		1
	.type		_ZN40_INTERNAL_34a2fe66_4_k_cu_a9ca4bff_145924cuda3std3__45__cpo3endE,@object
	.size		_ZN40_INTERNAL_34a2fe66_4_k_cu_a9ca4bff_145924cuda3std3__45__cpo3endE,(_ZN40_INTERNAL_34a2fe66_4_k_cu_a9ca4bff_145924cuda3std3__419piecewise_constructE - _ZN40_INTERNAL_34a2fe66_4_k_cu_a9ca4bff_145924cuda3std3__45__cpo3endE)
_ZN40_INTERNAL_34a2fe66_4_k_cu_a9ca4bff_145924cuda3std3__45__cpo3endE:
	.zero		1
	.type		_ZN40_INTERNAL_34a2fe66_4_k_cu_a9ca4bff_145924cuda3std3__419piecewise_constructE,@object
	.size		_ZN40_INTERNAL_34a2fe66_4_k_cu_a9ca4bff_145924cuda3std3__419piecewise_constructE,(_ZN40_INTERNAL_34a2fe66_4_k_cu_a9ca4bff_145924cuda3std3__45__cpo4cendE - _ZN40_INTERNAL_34a2fe66_4_k_cu_a9ca4bff_145924cuda3std3__419piecewise_constructE)
_ZN40_INTERNAL_34a2fe66_4_k_cu_a9ca4bff_145924cuda3std3__419piecewise_constructE:
	.zero		1
	.type		_ZN40_INTERNAL_34a2fe66_4_k_cu_a9ca4bff_145924cuda3std3__45__cpo4cendE,@object
	.size		_ZN40_INTERNAL_34a2fe66_4_k_cu_a9ca4bff_145924cuda3std3__45__cpo4cendE,(_ZN40_INTERNAL_34a2fe66_4_k_cu_a9ca4bff_145924cuda3std6ranges3__45__cpo4swapE - _ZN40_INTERNAL_34a2fe66_4_k_cu_a9ca4bff_145924cuda3std3__45__cpo4cendE)
_ZN40_INTERNAL_34a2fe66_4_k_cu_a9ca4bff_145924cuda3std3__45__cpo4cendE:
	.zero		1
	.type		_ZN40_INTERNAL_34a2fe66_4_k_cu_a9ca4bff_145924cuda3std6ranges3__45__cpo4swapE,@object
	.size		_ZN40_INTERNAL_34a2fe66_4_k_cu_a9ca4bff_145924cuda3std6ranges3__45__cpo4swapE,(.L_8 - _ZN40_INTERNAL_34a2fe66_4_k_cu_a9ca4bff_145924cuda3std6ranges3__45__cpo4swapE)
_ZN40_INTERNAL_34a2fe66_4_k_cu_a9ca4bff_145924cuda3std6ranges3__45__cpo4swapE:
	.zero		1
.L_8:


//--------------------- .nv.constant0._ZN7cutlass13device_kernelINS_4gemm6kernel13GemmUniversalIN4cute5tupleIJiiiiEEENS1_10collective13CollectiveMmaINS1_34MainloopSm90TmaGmmaWarpSpecializedILi4ENS5_IJNS4_1CILi1EEESB_SB_EEENS1_32KernelTmaWarpSpecializedPingpongEEENS5_IJNSA_ILi64EEESF_NSA_ILi32EEEEEEfNS5_IJlSB_lEEEfSI_NS4_8TiledMMAINS4_8MMA_AtomIJNS4_4SM904GMMA29MMA_64x64x8_F32TF32TF32_SS_TNILNSM_7ScaleInE1ELSO_1EEEEEENS4_6LayoutISC_NS5_IJNSA_ILi0EEESS_SS_EEEEENS5_IJNS4_10UnderscoreESV_SV_EEEEENS4_13SM90_TMA_LOADENS4_14ComposedLayoutINS4_7SwizzleILi3ELi4ELi3EEENS4_18smem_ptr_flag_bitsILi32EEENSR_INS5_IJNSA_ILi8EEESG_EEENS5_IJSG_SB_EEEEEEEvNS4_8identityESY_S18_vS19_EENS_8epilogue10collective6detail29Sm90TmaWarpSpecializedAdapterINS1C_15DefaultEpilogueIfSI_SI_NS1B_6thread17LinearCombinationIfLi1EffLNS1G_9ScaleType4KindE0ELNS_15FloatRoundStyleE2EfEENS1_15EpilogueDefaultEEEEEvvEEEEvNT_6ParamsE --------------------------
	.section	.nv.constant0._ZN7cutlass13device_kernelINS_4gemm6kernel13GemmUniversalIN4cute5tupleIJiiiiEEENS1_10collective13CollectiveMmaINS1_34MainloopSm90TmaGmmaWarpSpecializedILi4ENS5_IJNS4_1CILi1EEESB_SB_EEENS1_32KernelTmaWarpSpecializedPingpongEEENS5_IJNSA_ILi64EEESF_NSA_ILi32EEEEEEfNS5_IJlSB_lEEEfSI_NS4_8TiledMMAINS4_8MMA_AtomIJNS4_4SM904GMMA29MMA_64x64x8_F32TF32TF32_SS_TNILNSM_7ScaleInE1ELSO_1EEEEEENS4_6LayoutISC_NS5_IJNSA_ILi0EEESS_SS_EEEEENS5_IJNS4_10UnderscoreESV_SV_EEEEENS4_13SM90_TMA_LOADENS4_14ComposedLayoutINS4_7SwizzleILi3ELi4ELi3EEENS4_18smem_ptr_flag_bitsILi32EEENSR_INS5_IJNSA_ILi8EEESG_EEENS5_IJSG_SB_EEEEEEEvNS4_8identityESY_S18_vS19_EENS_8epilogue10collective6detail29Sm90TmaWarpSpecializedAdapterINS1C_15DefaultEpilogueIfSI_SI_NS1B_6thread17LinearCombinationIfLi1EffLNS1G_9ScaleType4KindE0ELNS_15FloatRoundStyleE2EfEENS1_15EpilogueDefaultEEEEEvvEEEEvNT_6ParamsE,"a",@progbits
	.sectionflags	@""
	.align	4
.nv.constant0._ZN7cutlass13device_kernelINS_4gemm6kernel13GemmUniversalIN4cute5tupleIJiiiiEEENS1_10collective13CollectiveMmaINS1_34MainloopSm90TmaGmmaWarpSpecializedILi4ENS5_IJNS4_1CILi1EEESB_SB_EEENS1_32KernelTmaWarpSpecializedPingpongEEENS5_IJNSA_ILi64EEESF_NSA_ILi32EEEEEEfNS5_IJlSB_lEEEfSI_NS4_8TiledMMAINS4_8MMA_AtomIJNS4_4SM904GMMA29MMA_64x64x8_F32TF32TF32_SS_TNILNSM_7ScaleInE1ELSO_1EEEEEENS4_6LayoutISC_NS5_IJNSA_ILi0EEESS_SS_EEEEENS5_IJNS4_10UnderscoreESV_SV_EEEEENS4_13SM90_TMA_LOADENS4_14ComposedLayoutINS4_7SwizzleILi3ELi4ELi3EEENS4_18smem_ptr_flag_bitsILi32EEENSR_INS5_IJNSA_ILi8EEESG_EEENS5_IJSG_SB_EEEEEEEvNS4_8identityESY_S18_vS19_EENS_8epilogue10collective6detail29Sm90TmaWarpSpecializedAdapterINS1C_15DefaultEpilogueIfSI_SI_NS1B_6thread17LinearCombinationIfLi1EffLNS1G_9ScaleType4KindE0ELNS_15FloatRoundStyleE2EfEENS1_15EpilogueDefaultEEEEEvvEEEEvNT_6ParamsE:
	.zero		1664


//--------------------- SYMBOLS --------------------------

	.type		.nv.reservedSmem.offset0,@object
	.size		.nv.reservedSmem.offset0,0x4
	.type		__assertfail,@function
